// auto-generated by cutlass_sweep.gemm — config: {"arch": "sm_100", "cluster_m": 2, "cluster_n": 1, "dtype": "fp16", "stages": 3, "tile_k": 64, "tile_m": 64, "tile_n": 64}
#include "cutlass/cutlass.h"
#include "cutlass/gemm/collective/collective_builder.hpp"
#include "cutlass/gemm/device/gemm_universal_adapter.h"
#include "cutlass/gemm/kernel/gemm_universal.hpp"
#include "cutlass/epilogue/collective/collective_builder.hpp"

using ElemA = cutlass::half_t;
using ElemB = cutlass::half_t;
using ElemCD = cutlass::half_t;
using Acc  = float;
using TileShape    = cute::Shape<cute::_64, cute::_64, cute::_64>;
using ClusterShape = cute::Shape<cute::_2, cute::_1, cute::_1>;

using CollectiveEpilogue = typename cutlass::epilogue::collective::CollectiveBuilder<
    cutlass::arch::Sm100, cutlass::arch::OpClassTensorOp,
    TileShape, ClusterShape,
    cutlass::epilogue::collective::EpilogueTileAuto,
    Acc, Acc,
    ElemCD, cutlass::layout::RowMajor, 128 / cutlass::sizeof_bits<ElemCD>::value,
    ElemCD, cutlass::layout::RowMajor, 128 / cutlass::sizeof_bits<ElemCD>::value,
    cutlass::epilogue::collective::EpilogueScheduleAuto
  >::CollectiveOp;

using CollectiveMainloop = typename cutlass::gemm::collective::CollectiveBuilder<
    cutlass::arch::Sm100, cutlass::arch::OpClassTensorOp,
    ElemA, cutlass::layout::RowMajor, 128 / cutlass::sizeof_bits<ElemA>::value,
    ElemB, cutlass::layout::ColumnMajor, 128 / cutlass::sizeof_bits<ElemB>::value,
    Acc,
    TileShape, ClusterShape,
    cutlass::gemm::collective::StageCount<3>,
    cutlass::gemm::collective::KernelScheduleAuto
  >::CollectiveOp;

using GemmKernel = cutlass::gemm::kernel::GemmUniversal<
    cute::Shape<int,int,int,int>,
    CollectiveMainloop,
    CollectiveEpilogue
>;
using Gemm = cutlass::gemm::device::GemmUniversalAdapter<GemmKernel>;

// Force the device kernel symbol into the cubin without needing a host main.
auto* _anchor = &cutlass::device_kernel<GemmKernel>;


// ===== COMPILED SASS (sm_100a) =====

	.target	sm_100a

	.elftype	@"ET_EXEC"


//--------------------- .note.nv.tkinfo           --------------------------
	.section	.note.nv.tkinfo,"",@"SHT_NOTE"
	.sectionflags	@"SHF_NOTE_NV_TKINFO"
	.tkinfo
        /*0018*/ 	.word	0x00000002
        /*0030*/ 	.string	""
        /*0030*/ 	.string	"ptxas"
        /*0030*/ 	.string	"Cuda compilation tools, release 13.0, V13.0.88"
        /*0030*/ 	.string	"Build cuda_13.0.r13.0/compiler.36424714_0"
        /*0030*/ 	.string	"-arch sm_100a -m 64 "



//--------------------- .note.nv.cuinfo           --------------------------
	.section	.note.nv.cuinfo,"",@"SHT_NOTE"
	.sectionflags	@"SHF_NOTE_NV_CUINFO"
        /*0018*/ 	.short	0x0002
        /*001a*/ 	.short	0x0064
        /*001c*/ 	.short	0x0082
	.zero		2


//--------------------- .nv.info                  --------------------------
	.section	.nv.info,"",@"SHT_CUDA_INFO"
	.align	4


	//----- nvinfo : EIATTR_REGCOUNT
	.align		4
        /*0000*/ 	.byte	0x04, 0x2f
        /*0002*/ 	.short	(.L_19 - .L_18)
	.align		4
.L_18:
        /*0004*/ 	.word	index@(_ZN7cutlass13device_kernelINS_4gemm6kernel13GemmUniversalIN4cute5tupleIJiiiiEEENS1_10collective13CollectiveMmaINS1_35MainloopSm100TmaUmmaWarpSpecializedILi3ELi2ELi4ENS5_IJNS4_1CILi2EEENSA_ILi1EEESC_EEEEENS5_IJNSA_ILi64EEESF_SF_EEENS_6half_tENS5_IJlSC_lEEESH_SI_NS4_8TiledMMAINS4_8MMA_AtomIJNS4_20SM100_MMA_F16BF16_SSISH_SH_fLi64ELi64ELNS4_4UMMA5MajorE0ELSN_0ELNSM_7ScaleInE0ELSO_0EEEEEENS4_6LayoutINS5_IJSC_SC_SC_EEENS5_IJNSA_ILi0EEEST_ST_EEEEENS5_IJNS4_10UnderscoreESW_SW_EEEEENS4_13SM90_TMA_LOADENS4_14ComposedLayoutINS4_7SwizzleILi3ELi4ELi3EEENS4_18smem_ptr_flag_bitsILi16EEENSR_INS5_IJNSA_ILi8EEESF_EEENS5_IJSF_SC_EEEEEEEvNS4_8identityENS4_23SM90_TMA_LOAD_MULTICASTES19_vS1A_EENS_8epilogue10collective18CollectiveEpilogueINS1D_23Sm100TmaWarpSpecializedILi3ELi2ELi16ELb1ELb0EEEJSG_NS5_IJNSR_ISF_SC_EENSR_INSA_ILi32EEESC_EEEEESH_SI_SH_SI_NS1D_6fusion15FusionCallbacksIS1H_NS1M_17LinearCombinationISH_fSH_fLNS_15FloatRoundStyleE2EEESG_S1L_JEEENS4_5SM1004TMEM4LOAD26SM100_TMEM_LOAD_16dp256b4xESZ_NS10_INS11_ILi2ELi4ELi3EEES14_NSR_INS5_IJS15_S1J_EEENS5_IJS1J_SC_EEEEEEENS4_17SM75_U32x4_LDSM_NENS4_14SM90_TMA_STOREES20_NS4_17SM90_U32x4_STSM_NENS4_39AutoVectorizingCopyWithAssumedAlignmentILi128EEEEEEvvEEEEvNT_6ParamsE)
        /*0008*/ 	.word	0x00000045


	//----- nvinfo : EIATTR_FRAME_SIZE
	.align		4
.L_19:
        /*000c*/ 	.byte	0x04, 0x11
        /*000e*/ 	.short	(.L_21 - .L_20)
	.align		4
.L_20:
        /*0010*/ 	.word	index@($__internal_2_$__cuda_sm10x_tcgen05_guardrail_trap_unallocated_columns_being_dealloced)
        /*0014*/ 	.word	0x00000000


	//----- nvinfo : EIATTR_FRAME_SIZE
	.align		4
.L_21:
        /*0018*/ 	.byte	0x04, 0x11
        /*001a*/ 	.short	(.L_23 - .L_22)
	.align		4
.L_22:
        /*001c*/ 	.word	index@($__internal_1_$__cuda_sm10x_tcgen05_guardrail_trap_phase_invalid_during_alloc)
        /*0020*/ 	.word	0x00000000


	//----- nvinfo : EIATTR_FRAME_SIZE
	.align		4
.L_23:
        /*0024*/ 	.byte	0x04, 0x11
        /*0026*/ 	.short	(.L_25 - .L_24)
	.align		4
.L_24:
        /*0028*/ 	.word	index@($__internal_0_$__cuda_sm10x_tcgen05_guardrail_trap_col_being_dealloced_not_returned_by_alloc)
        /*002c*/ 	.word	0x00000000


	//----- nvinfo : EIATTR_FRAME_SIZE
	.align		4
.L_25:
        /*0030*/ 	.byte	0x04, 0x11
        /*0032*/ 	.short	(.L_27 - .L_26)
	.align		4
.L_26:
        /*0034*/ 	.word	index@(_ZN7cutlass13device_kernelINS_4gemm6kernel13GemmUniversalIN4cute5tupleIJiiiiEEENS1_10collective13CollectiveMmaINS1_35MainloopSm100TmaUmmaWarpSpecializedILi3ELi2ELi4ENS5_IJNS4_1CILi2EEENSA_ILi1EEESC_EEEEENS5_IJNSA_ILi64EEESF_SF_EEENS_6half_tENS5_IJlSC_lEEESH_SI_NS4_8TiledMMAINS4_8MMA_AtomIJNS4_20SM100_MMA_F16BF16_SSISH_SH_fLi64ELi64ELNS4_4UMMA5MajorE0ELSN_0ELNSM_7ScaleInE0ELSO_0EEEEEENS4_6LayoutINS5_IJSC_SC_SC_EEENS5_IJNSA_ILi0EEEST_ST_EEEEENS5_IJNS4_10UnderscoreESW_SW_EEEEENS4_13SM90_TMA_LOADENS4_14ComposedLayoutINS4_7SwizzleILi3ELi4ELi3EEENS4_18smem_ptr_flag_bitsILi16EEENSR_INS5_IJNSA_ILi8EEESF_EEENS5_IJSF_SC_EEEEEEEvNS4_8identityENS4_23SM90_TMA_LOAD_MULTICASTES19_vS1A_EENS_8epilogue10collective18CollectiveEpilogueINS1D_23Sm100TmaWarpSpecializedILi3ELi2ELi16ELb1ELb0EEEJSG_NS5_IJNSR_ISF_SC_EENSR_INSA_ILi32EEESC_EEEEESH_SI_SH_SI_NS1D_6fusion15FusionCallbacksIS1H_NS1M_17LinearCombinationISH_fSH_fLNS_15FloatRoundStyleE2EEESG_S1L_JEEENS4_5SM1004TMEM4LOAD26SM100_TMEM_LOAD_16dp256b4xESZ_NS10_INS11_ILi2ELi4ELi3EEES14_NSR_INS5_IJS15_S1J_EEENS5_IJS1J_SC_EEEEEEENS4_17SM75_U32x4_LDSM_NENS4_14SM90_TMA_STOREES20_NS4_17SM90_U32x4_STSM_NENS4_39AutoVectorizingCopyWithAssumedAlignmentILi128EEEEEEvvEEEEvNT_6ParamsE)
        /*0038*/ 	.word	0x00000000


	//----- nvinfo : EIATTR_MIN_STACK_SIZE
	.align		4
.L_27:
        /*003c*/ 	.byte	0x04, 0x12
        /*003e*/ 	.short	(.L_29 - .L_28)
	.align		4
.L_28:
        /*0040*/ 	.word	index@(_ZN7cutlass13device_kernelINS_4gemm6kernel13GemmUniversalIN4cute5tupleIJiiiiEEENS1_10collective13CollectiveMmaINS1_35MainloopSm100TmaUmmaWarpSpecializedILi3ELi2ELi4ENS5_IJNS4_1CILi2EEENSA_ILi1EEESC_EEEEENS5_IJNSA_ILi64EEESF_SF_EEENS_6half_tENS5_IJlSC_lEEESH_SI_NS4_8TiledMMAINS4_8MMA_AtomIJNS4_20SM100_MMA_F16BF16_SSISH_SH_fLi64ELi64ELNS4_4UMMA5MajorE0ELSN_0ELNSM_7ScaleInE0ELSO_0EEEEEENS4_6LayoutINS5_IJSC_SC_SC_EEENS5_IJNSA_ILi0EEEST_ST_EEEEENS5_IJNS4_10UnderscoreESW_SW_EEEEENS4_13SM90_TMA_LOADENS4_14ComposedLayoutINS4_7SwizzleILi3ELi4ELi3EEENS4_18smem_ptr_flag_bitsILi16EEENSR_INS5_IJNSA_ILi8EEESF_EEENS5_IJSF_SC_EEEEEEEvNS4_8identityENS4_23SM90_TMA_LOAD_MULTICASTES19_vS1A_EENS_8epilogue10collective18CollectiveEpilogueINS1D_23Sm100TmaWarpSpecializedILi3ELi2ELi16ELb1ELb0EEEJSG_NS5_IJNSR_ISF_SC_EENSR_INSA_ILi32EEESC_EEEEESH_SI_SH_SI_NS1D_6fusion15FusionCallbacksIS1H_NS1M_17LinearCombinationISH_fSH_fLNS_15FloatRoundStyleE2EEESG_S1L_JEEENS4_5SM1004TMEM4LOAD26SM100_TMEM_LOAD_16dp256b4xESZ_NS10_INS11_ILi2ELi4ELi3EEES14_NSR_INS5_IJS15_S1J_EEENS5_IJS1J_SC_EEEEEEENS4_17SM75_U32x4_LDSM_NENS4_14SM90_TMA_STOREES20_NS4_17SM90_U32x4_STSM_NENS4_39AutoVectorizingCopyWithAssumedAlignmentILi128EEEEEEvvEEEEvNT_6ParamsE)
        /*0044*/ 	.word	0x00000000
.L_29:


//--------------------- .nv.compat                --------------------------
	.section	.nv.compat,"",@"SHT_CUDA_COMPAT_INFO"
	.align	4
        /*0000*/ 	.byte	0x02, 0x09, 0x01, 0x00, 0x02, 0x02, 0x02, 0x00, 0x02, 0x05, 0x05, 0x00, 0x03, 0x07, 0x01, 0x01
        /*0010*/ 	.byte	0x02, 0x03, 0x01, 0x00, 0x02, 0x06, 0x01, 0x00, 0x04, 0x0b, 0x08, 0x00, 0x09, 0x00, 0x00, 0x00
        /*0020*/ 	.byte	0x00, 0x00, 0x00, 0x00


//--------------------- .nv.info._ZN7cutlass13device_kernelINS_4gemm6kernel13GemmUniversalIN4cute5tupleIJiiiiEEENS1_10collective13CollectiveMmaINS1_35MainloopSm100TmaUmmaWarpSpecializedILi3ELi2ELi4ENS5_IJNS4_1CILi2EEENSA_ILi1EEESC_EEEEENS5_IJNSA_ILi64EEESF_SF_EEENS_6half_tENS5_IJlSC_lEEESH_SI_NS4_8TiledMMAINS4_8MMA_AtomIJNS4_20SM100_MMA_F16BF16_SSISH_SH_fLi64ELi64ELNS4_4UMMA5MajorE0ELSN_0ELNSM_7ScaleInE0ELSO_0EEEEEENS4_6LayoutINS5_IJSC_SC_SC_EEENS5_IJNSA_ILi0EEEST_ST_EEEEENS5_IJNS4_10UnderscoreESW_SW_EEEEENS4_13SM90_TMA_LOADENS4_14ComposedLayoutINS4_7SwizzleILi3ELi4ELi3EEENS4_18smem_ptr_flag_bitsILi16EEENSR_INS5_IJNSA_ILi8EEESF_EEENS5_IJSF_SC_EEEEEEEvNS4_8identityENS4_23SM90_TMA_LOAD_MULTICASTES19_vS1A_EENS_8epilogue10collective18CollectiveEpilogueINS1D_23Sm100TmaWarpSpecializedILi3ELi2ELi16ELb1ELb0EEEJSG_NS5_IJNSR_ISF_SC_EENSR_INSA_ILi32EEESC_EEEEESH_SI_SH_SI_NS1D_6fusion15FusionCallbacksIS1H_NS1M_17LinearCombinationISH_fSH_fLNS_15FloatRoundStyleE2EEESG_S1L_JEEENS4_5SM1004TMEM4LOAD26SM100_TMEM_LOAD_16dp256b4xESZ_NS10_INS11_ILi2ELi4ELi3EEES14_NSR_INS5_IJS15_S1J_EEENS5_IJS1J_SC_EEEEEEENS4_17SM75_U32x4_LDSM_NENS4_14SM90_TMA_STOREES20_NS4_17SM90_U32x4_STSM_NENS4_39AutoVectorizingCopyWithAssumedAlignmentILi128EEEEEEvvEEEEvNT_6ParamsE --------------------------
	.section	.nv.info._ZN7cutlass13device_kernelINS_4gemm6kernel13GemmUniversalIN4cute5tupleIJiiiiEEENS1_10collective13CollectiveMmaINS1_35MainloopSm100TmaUmmaWarpSpecializedILi3ELi2ELi4ENS5_IJNS4_1CILi2EEENSA_ILi1EEESC_EEEEENS5_IJNSA_ILi64EEESF_SF_EEENS_6half_tENS5_IJlSC_lEEESH_SI_NS4_8TiledMMAINS4_8MMA_AtomIJNS4_20SM100_MMA_F16BF16_SSISH_SH_fLi64ELi64ELNS4_4UMMA5MajorE0ELSN_0ELNSM_7ScaleInE0ELSO_0EEEEEENS4_6LayoutINS5_IJSC_SC_SC_EEENS5_IJNSA_ILi0EEEST_ST_EEEEENS5_IJNS4_10UnderscoreESW_SW_EEEEENS4_13SM90_TMA_LOADENS4_14ComposedLayoutINS4_7SwizzleILi3ELi4ELi3EEENS4_18smem_ptr_flag_bitsILi16EEENSR_INS5_IJNSA_ILi8EEESF_EEENS5_IJSF_SC_EEEEEEEvNS4_8identityENS4_23SM90_TMA_LOAD_MULTICASTES19_vS1A_EENS_8epilogue10collective18CollectiveEpilogueINS1D_23Sm100TmaWarpSpecializedILi3ELi2ELi16ELb1ELb0EEEJSG_NS5_IJNSR_ISF_SC_EENSR_INSA_ILi32EEESC_EEEEESH_SI_SH_SI_NS1D_6fusion15FusionCallbacksIS1H_NS1M_17LinearCombinationISH_fSH_fLNS_15FloatRoundStyleE2EEESG_S1L_JEEENS4_5SM1004TMEM4LOAD26SM100_TMEM_LOAD_16dp256b4xESZ_NS10_INS11_ILi2ELi4ELi3EEES14_NSR_INS5_IJS15_S1J_EEENS5_IJS1J_SC_EEEEEEENS4_17SM75_U32x4_LDSM_NENS4_14SM90_TMA_STOREES20_NS4_17SM90_U32x4_STSM_NENS4_39AutoVectorizingCopyWithAssumedAlignmentILi128EEEEEEvvEEEEvNT_6ParamsE,"",@"SHT_CUDA_INFO"
	.sectionflags	@""
	.align	4


	//----- nvinfo : EIATTR_CUDA_API_VERSION
	.align		4
        /*0000*/ 	.byte	0x04, 0x37
        /*0002*/ 	.short	(.L_31 - .L_30)
.L_30:
        /*0004*/ 	.word	0x00000082


	//----- nvinfo : EIATTR_KPARAM_INFO
	.align		4
.L_31:
        /*0008*/ 	.byte	0x04, 0x17
        /*000a*/ 	.short	(.L_33 - .L_32)
.L_32:
        /*000c*/ 	.word	0x00000000
        /*0010*/ 	.short	0x0000
        /*0012*/ 	.short	0x0000
        /*0014*/ 	.byte	0x00, 0xf0, 0x01, 0x20


	//----- nvinfo : EIATTR_AT_ENTRY_FRAGMENTS
	.align		4
.L_33:
        /*0018*/ 	.byte	0x04, 0x4f
        /*001a*/ 	.short	(.L_35 - .L_34)


	//   ....[0]....
.L_34:
        /*001c*/ 	.word	0x00000006


	//----- nvinfo : EIATTR_RESERVED_SMEM_USED
	.align		4
.L_35:
        /*0020*/ 	.byte	0x01, 0x41
	.zero		2


	//----- nvinfo : EIATTR_SPARSE_MMA_MASK
	.align		4
        /*0024*/ 	.byte	0x03, 0x50
        /*0026*/ 	.short	0x0000


	//----- nvinfo : EIATTR_TCGEN05_1CTA_USED
	.align		4
        /*0028*/ 	.byte	0x01, 0x51
	.zero		2


	//----- nvinfo : EIATTR_MAXREG_COUNT
	.align		4
        /*002c*/ 	.byte	0x03, 0x1b
        /*002e*/ 	.short	0x00ff


	//----- nvinfo : EIATTR_NUM_BARRIERS
	.align		4
        /*0030*/ 	.byte	0x02, 0x4c
        /*0032*/ 	.byte	0x07
	.zero		1


	//----- nvinfo : EIATTR_EXTERNS
	.align		4
        /*0034*/ 	.byte	0x04, 0x0f
        /*0036*/ 	.short	(.L_37 - .L_36)


	//   ....[0]....
	.align		4
.L_36:
        /*0038*/ 	.word	index@(__assertfail)


	//----- nvinfo : EIATTR_MERCURY_ISA_VERSION
	.align		4
.L_37:
        /*003c*/ 	.byte	0x03, 0x5f
        /*003e*/ 	.short	0x0101


	//----- nvinfo : EIATTR_INT_WARP_WIDE_INSTR_OFFSETS
	.align		4
        /*0040*/ 	.byte	0x04, 0x31
        /*0042*/ 	.short	(.L_39 - .L_38)


	//   ....[0]....
.L_38:
        /*0044*/ 	.word	0x00003c10


	//   ....[1]....
        /*0048*/ 	.word	0x00003c40


	//   ....[2]....
        /*004c*/ 	.word	0x00003c60


	//   ....[3]....
        /*0050*/ 	.word	0x000047e0


	//   ....[4]....
        /*0054*/ 	.word	0x00004900


	//   ....[5]....
        /*0058*/ 	.word	0x00004a50


	//   ....[6]....
        /*005c*/ 	.word	0x00004b70


	//----- nvinfo : EIATTR_COOP_GROUP_MASK_REGIDS
	.align		4
.L_39:
        /*0060*/ 	.byte	0x04, 0x29
        /*0062*/ 	.short	(.L_41 - .L_40)


	//   ....[0]....
.L_40:
        /*0064*/ 	.word	0xffffffff


	//   ....[1]....
        /*0068*/ 	.word	0xffffffff


	//   ....[2]....
        /*006c*/ 	.word	0xffffffff


	//   ....[3]....
        /*0070*/ 	.word	0xffffffff


	//   ....[4]....
        /*0074*/ 	.word	0xffffffff


	//   ....[5]....
        /*0078*/ 	.word	0xffffffff


	//   ....[6]....
        /*007c*/ 	.word	0xffffffff


	//   ....[7]....
        /*0080*/ 	.word	0xffffffff


	//   ....[8]....
        /*0084*/ 	.word	0xffffffff


	//   ....[9]....
        /*0088*/ 	.word	0xffffffff


	//   ....[10]....
        /*008c*/ 	.word	0xffffffff


	//   ....[11]....
        /*0090*/ 	.word	0xffffffff


	//   ....[12]....
        /*0094*/ 	.word	0xffffffff


	//   ....[13]....
        /*0098*/ 	.word	0xffffffff


	//----- nvinfo : EIATTR_COOP_GROUP_INSTR_OFFSETS
	.align		4
.L_41:
        /*009c*/ 	.byte	0x04, 0x28
        /*009e*/ 	.short	(.L_43 - .L_42)


	//   ....[0]....
.L_42:
        /*00a0*/ 	.word	0x00000080


	//   ....[1]....
        /*00a4*/ 	.word	0x000004f0


	//   ....[2]....
        /*00a8*/ 	.word	0x00000670


	//   ....[3]....
        /*00ac*/ 	.word	0x000007f0


	//   ....[4]....
        /*00b0*/ 	.word	0x000008f0


	//   ....[5]....
        /*00b4*/ 	.word	0x00000a60


	//   ....[6]....
        /*00b8*/ 	.word	0x00000c00


	//   ....[7]....
        /*00bc*/ 	.word	0x00000db0


	//   ....[8]....
        /*00c0*/ 	.word	0x00001fd0


	//   ....[9]....
        /*00c4*/ 	.word	0x00002e00


	//   ....[10]....
        /*00c8*/ 	.word	0x00003010


	//   ....[11]....
        /*00cc*/ 	.word	0x00003040


	//   ....[12]....
        /*00d0*/ 	.word	0x00003af0


	//   ....[13]....
        /*00d4*/ 	.word	0x00003d20


	//----- nvinfo : EIATTR_VRC_CTA_INIT_COUNT
	.align		4
.L_43:
        /*00d8*/ 	.byte	0x02, 0x4a
        /*00da*/ 	.byte	0x80
	.zero		1


	//----- nvinfo : EIATTR_SYSCALL_OFFSETS
	.align		4
        /*00dc*/ 	.byte	0x04, 0x46
        /*00de*/ 	.short	(.L_45 - .L_44)


	//   ....[0]....
.L_44:
        /*00e0*/ 	.word	0x00005890


	//   ....[1]....
        /*00e4*/ 	.word	0x00005980


	//   ....[2]....
        /*00e8*/ 	.word	0x000061c0


	//   ....[3]....
        /*00ec*/ 	.word	0x00006b10


	//----- nvinfo : EIATTR_MBARRIER_INSTR_OFFSETS
	.align		4
.L_45:
        /*00f0*/ 	.byte	0x04, 0x39
        /*00f2*/ 	.short	(.L_47 - .L_46)


	//   ....[0]....
.L_46:
        /*00f4*/ 	.word	0x00000600
        /*00f8*/ 	.word	0x000000ff
        /*00fc*/ 	.word	0x00000000
        /*0100*/ 	.short	0x0100
        /*0102*/ 	.byte	0x04
	.zero		1


	//   ....[1]....
        /*0104*/ 	.word	0x00000610
        /*0108*/ 	.word	0x000000ff
        /*010c*/ 	.word	0x00000018
        /*0110*/ 	.short	0x0100
        /*0112*/ 	.byte	0x04
	.zero		1


	//   ....[2]....
        /*0114*/ 	.word	0x00000620
        /*0118*/ 	.word	0x000000ff
        /*011c*/ 	.word	0x00000008
        /*0120*/ 	.short	0x0100
        /*0122*/ 	.byte	0x04
	.zero		1


	//   ....[3]....
        /*0124*/ 	.word	0x00000630
        /*0128*/ 	.word	0x000000ff
        /*012c*/ 	.word	0x00000020
        /*0130*/ 	.short	0x0100
        /*0132*/ 	.byte	0x04
	.zero		1


	//   ....[4]....
        /*0134*/ 	.word	0x00000640
        /*0138*/ 	.word	0x000000ff
        /*013c*/ 	.word	0x00000010
        /*0140*/ 	.short	0x0100
        /*0142*/ 	.byte	0x04
	.zero		1


	//   ....[5]....
        /*0144*/ 	.word	0x00000650
        /*0148*/ 	.word	0x000000ff
        /*014c*/ 	.word	0x00000028
        /*0150*/ 	.short	0x0100
        /*0152*/ 	.byte	0x04
	.zero		1


	//   ....[6]....
        /*0154*/ 	.word	0x00000780
        /*0158*/ 	.word	0x000000ff
        /*015c*/ 	.word	0x00000030
        /*0160*/ 	.short	0x0100
        /*0162*/ 	.byte	0x04
	.zero		1


	//   ....[7]....
        /*0164*/ 	.word	0x00000790
        /*0168*/ 	.word	0x000000ff
        /*016c*/ 	.word	0x00000048
        /*0170*/ 	.short	0x0100
        /*0172*/ 	.byte	0x04
	.zero		1


	//   ....[8]....
        /*0174*/ 	.word	0x000007a0
        /*0178*/ 	.word	0x000000ff
        /*017c*/ 	.word	0x00000038
        /*0180*/ 	.short	0x0100
        /*0182*/ 	.byte	0x04
	.zero		1


	//   ....[9]....
        /*0184*/ 	.word	0x000007b0
        /*0188*/ 	.word	0x000000ff
        /*018c*/ 	.word	0x00000050
        /*0190*/ 	.short	0x0100
        /*0192*/ 	.byte	0x04
	.zero		1


	//   ....[10]....
        /*0194*/ 	.word	0x000007c0
        /*0198*/ 	.word	0x000000ff
        /*019c*/ 	.word	0x00000040
        /*01a0*/ 	.short	0x0100
        /*01a2*/ 	.byte	0x04
	.zero		1


	//   ....[11]....
        /*01a4*/ 	.word	0x000007d0
        /*01a8*/ 	.word	0x000000ff
        /*01ac*/ 	.word	0x00000058
        /*01b0*/ 	.short	0x0100
        /*01b2*/ 	.byte	0x04
	.zero		1


	//   ....[12]....
        /*01b4*/ 	.word	0x000008c0
        /*01b8*/ 	.word	0x000000ff
        /*01bc*/ 	.word	0x00000060
        /*01c0*/ 	.short	0x0100
        /*01c2*/ 	.byte	0x06
	.zero		1


	//   ....[13]....
        /*01c4*/ 	.word	0x000008d0
        /*01c8*/ 	.word	0x000000ff
        /*01cc*/ 	.word	0x00000068
        /*01d0*/ 	.short	0x0100
        /*01d2*/ 	.byte	0x06
	.zero		1


	//   ....[14]....
        /*01d4*/ 	.word	0x00000a10
        /*01d8*/ 	.word	0x000000ff
        /*01dc*/ 	.word	0x00000070
        /*01e0*/ 	.short	0x0100
        /*01e2*/ 	.byte	0x06
	.zero		1


	//   ....[15]....
        /*01e4*/ 	.word	0x00000a20
        /*01e8*/ 	.word	0x000000ff
        /*01ec*/ 	.word	0x00000080
        /*01f0*/ 	.short	0x0100
        /*01f2*/ 	.byte	0x06
	.zero		1


	//   ....[16]....
        /*01f4*/ 	.word	0x00000a30
        /*01f8*/ 	.word	0x000000ff
        /*01fc*/ 	.word	0x00000078
        /*0200*/ 	.short	0x0100
        /*0202*/ 	.byte	0x06
	.zero		1


	//   ....[17]....
        /*0204*/ 	.word	0x00000a40
        /*0208*/ 	.word	0x000000ff
        /*020c*/ 	.word	0x00000088
        /*0210*/ 	.short	0x0100
        /*0212*/ 	.byte	0x06
	.zero		1


	//   ....[18]....
        /*0214*/ 	.word	0x00000b70
        /*0218*/ 	.word	0x000000ff
        /*021c*/ 	.word	0x00000090
        /*0220*/ 	.short	0x0100
        /*0222*/ 	.byte	0x04
	.zero		1


	//   ....[19]....
        /*0224*/ 	.word	0x00000b80
        /*0228*/ 	.word	0x000000ff
        /*022c*/ 	.word	0x000000b0
        /*0230*/ 	.short	0x0100
        /*0232*/ 	.byte	0x04
	.zero		1


	//   ....[20]....
        /*0234*/ 	.word	0x00000b90
        /*0238*/ 	.word	0x000000ff
        /*023c*/ 	.word	0x00000098
        /*0240*/ 	.short	0x0100
        /*0242*/ 	.byte	0x04
	.zero		1


	//   ....[21]....
        /*0244*/ 	.word	0x00000ba0
        /*0248*/ 	.word	0x000000ff
        /*024c*/ 	.word	0x000000b8
        /*0250*/ 	.short	0x0100
        /*0252*/ 	.byte	0x04
	.zero		1


	//   ....[22]....
        /*0254*/ 	.word	0x00000bb0
        /*0258*/ 	.word	0x000000ff
        /*025c*/ 	.word	0x000000a0
        /*0260*/ 	.short	0x0100
        /*0262*/ 	.byte	0x04
	.zero		1


	//   ....[23]....
        /*0264*/ 	.word	0x00000bc0
        /*0268*/ 	.word	0x000000ff
        /*026c*/ 	.word	0x000000c0
        /*0270*/ 	.short	0x0100
        /*0272*/ 	.byte	0x04
	.zero		1


	//   ....[24]....
        /*0274*/ 	.word	0x00000bd0
        /*0278*/ 	.word	0x000000ff
        /*027c*/ 	.word	0x000000a8
        /*0280*/ 	.short	0x0100
        /*0282*/ 	.byte	0x04
	.zero		1


	//   ....[25]....
        /*0284*/ 	.word	0x00000be0
        /*0288*/ 	.word	0x000000ff
        /*028c*/ 	.word	0x000000c8
        /*0290*/ 	.short	0x0100
        /*0292*/ 	.byte	0x04
	.zero		1


	//   ....[26]....
        /*0294*/ 	.word	0x00000cd0
        /*0298*/ 	.word	0x000000ff
        /*029c*/ 	.word	0x000000d0
        /*02a0*/ 	.short	0x0100
        /*02a2*/ 	.byte	0x04
	.zero		1


	//   ....[27]....
        /*02a4*/ 	.word	0x00000ce0
        /*02a8*/ 	.word	0x000000ff
        /*02ac*/ 	.word	0x000000e0
        /*02b0*/ 	.short	0x0100
        /*02b2*/ 	.byte	0x04
	.zero		1


	//   ....[28]....
        /*02b4*/ 	.word	0x00000cf0
        /*02b8*/ 	.word	0x000000ff
        /*02bc*/ 	.word	0x000000d8
        /*02c0*/ 	.short	0x0100
        /*02c2*/ 	.byte	0x04
	.zero		1


	//   ....[29]....
        /*02c4*/ 	.word	0x00000d00
        /*02c8*/ 	.word	0x000000ff
        /*02cc*/ 	.word	0x000000e8
        /*02d0*/ 	.short	0x0100
        /*02d2*/ 	.byte	0x04
	.zero		1


	//   ....[30]....
        /*02d4*/ 	.word	0x00001830
        /*02d8*/ 	.word	0x00000000
        /*02dc*/ 	.word	0x000000e0
        /*02e0*/ 	.short	0x010a
        /*02e2*/ 	.byte	0xff
	.zero		1


	//   ....[31]....
        /*02e4*/ 	.word	0x00001860
        /*02e8*/ 	.word	0x00000000
        /*02ec*/ 	.word	0x000000d0
        /*02f0*/ 	.short	0x0101
        /*02f2*/ 	.byte	0xff
	.zero		1


	//   ....[32]....
        /*02f4*/ 	.word	0x00001930
        /*02f8*/ 	.word	0x000000ff
        /*02fc*/ 	.word	0x00000018
        /*0300*/ 	.short	0x010a
        /*0302*/ 	.byte	0x04
	.zero		1


	//   ....[33]....
        /*0304*/ 	.word	0x000019b0
        /*0308*/ 	.word	0x000000ff
        /*030c*/ 	.word	0x00000018
        /*0310*/ 	.short	0x010a
        /*0312*/ 	.byte	0x21
	.zero		1


	//   ....[34]....
        /*0314*/ 	.word	0x00001b40
        /*0318*/ 	.word	0x000000ff
        /*031c*/ 	.word	0x00000018
        /*0320*/ 	.short	0x010a
        /*0322*/ 	.byte	0x08
	.zero		1


	//   ....[35]....
        /*0324*/ 	.word	0x00001c70
        /*0328*/ 	.word	0x000000ff
        /*032c*/ 	.word	0x00000068
        /*0330*/ 	.short	0x0101
        /*0332*/ 	.byte	0x06
	.zero		1


	//   ....[36]....
        /*0334*/ 	.word	0x00001c90
        /*0338*/ 	.word	0x000000ff
        /*033c*/ 	.word	0x00000018
        /*0340*/ 	.short	0x010a
        /*0342*/ 	.byte	0x04
	.zero		1


	//   ....[37]....
        /*0344*/ 	.word	0x00001d10
        /*0348*/ 	.word	0x000000ff
        /*034c*/ 	.word	0x00000018
        /*0350*/ 	.short	0x010a
        /*0352*/ 	.byte	0x11
	.zero		1


	//   ....[38]....
        /*0354*/ 	.word	0x00001ec0
        /*0358*/ 	.word	0x000000ff
        /*035c*/ 	.word	0x00000018
        /*0360*/ 	.short	0x010a
        /*0362*/ 	.byte	0x07
	.zero		1


	//   ....[39]....
        /*0364*/ 	.word	0x00002000
        /*0368*/ 	.word	0x00000003
        /*036c*/ 	.word	0x00000070
        /*0370*/ 	.short	0x010a
        /*0372*/ 	.byte	0xff
	.zero		1


	//   ....[40]....
        /*0374*/ 	.word	0x00002150
        /*0378*/ 	.word	0x00000000
        /*037c*/ 	.word	0x00000000
        /*0380*/ 	.short	0x0101
        /*0382*/ 	.byte	0xff
	.zero		1


	//   ....[41]....
        /*0384*/ 	.word	0x00002710
        /*0388*/ 	.word	0x000000ff
        /*038c*/ 	.word	0x00000000
        /*0390*/ 	.short	0x010a
        /*0392*/ 	.byte	0x04
	.zero		1


	//   ....[42]....
        /*0394*/ 	.word	0x000027a0
        /*0398*/ 	.word	0x000000ff
        /*039c*/ 	.word	0x00000000
        /*03a0*/ 	.short	0x010a
        /*03a2*/ 	.byte	0x05
	.zero		1


	//   ....[43]....
        /*03a4*/ 	.word	0x00002840
        /*03a8*/ 	.word	0x00000000
        /*03ac*/ 	.word	0x00000000
        /*03b0*/ 	.short	0x010a
        /*03b2*/ 	.byte	0xff
	.zero		1


	//   ....[44]....
        /*03b4*/ 	.word	0x00002960
        /*03b8*/ 	.word	0x00000002
        /*03bc*/ 	.word	0x000000d0
        /*03c0*/ 	.short	0x010a
        /*03c2*/ 	.byte	0xff
	.zero		1


	//   ....[45]....
        /*03c4*/ 	.word	0x000029d0
        /*03c8*/ 	.word	0x00000002
        /*03cc*/ 	.word	0x00000000
        /*03d0*/ 	.short	0x0101
        /*03d2*/ 	.byte	0xff
	.zero		1


	//   ....[46]....
        /*03d4*/ 	.word	0x000029f0
        /*03d8*/ 	.word	0x000000ff
        /*03dc*/ 	.word	0x00000080
        /*03e0*/ 	.short	0x010a
        /*03e2*/ 	.byte	0x04
	.zero		1


	//   ....[47]....
        /*03e4*/ 	.word	0x00002b10
        /*03e8*/ 	.word	0x00000002
        /*03ec*/ 	.word	0x00000070
        /*03f0*/ 	.short	0x010a
        /*03f2*/ 	.byte	0xff
	.zero		1


	//   ....[48]....
        /*03f4*/ 	.word	0x00002c10
        /*03f8*/ 	.word	0x00000002
        /*03fc*/ 	.word	0x00000000
        /*0400*/ 	.short	0x0101
        /*0402*/ 	.byte	0xff
	.zero		1


	//   ....[49]....
        /*0404*/ 	.word	0x00002ca0
        /*0408*/ 	.word	0x000000ff
        /*040c*/ 	.word	0x00000080
        /*0410*/ 	.short	0x0106
        /*0412*/ 	.byte	0x04
	.zero		1


	//   ....[50]....
        /*0414*/ 	.word	0x00002cc0
        /*0418*/ 	.word	0x000000ff
        /*041c*/ 	.word	0x00000080
        /*0420*/ 	.short	0x010a
        /*0422*/ 	.byte	0x04
	.zero		1


	//   ....[51]....
        /*0424*/ 	.word	0x00002d50
        /*0428*/ 	.word	0x000000ff
        /*042c*/ 	.word	0x00000080
        /*0430*/ 	.short	0x0106
        /*0432*/ 	.byte	0x07
	.zero		1


	//   ....[52]....
        /*0434*/ 	.word	0x00002d90
        /*0438*/ 	.word	0x00000000
        /*043c*/ 	.word	0x00000080
        /*0440*/ 	.short	0x010a
        /*0442*/ 	.byte	0xff
	.zero		1


	//   ....[53]....
        /*0444*/ 	.word	0x000032e0
        /*0448*/ 	.word	0x00000000
        /*044c*/ 	.word	0x00000070
        /*0450*/ 	.short	0x010a
        /*0452*/ 	.byte	0xff
	.zero		1


	//   ....[54]....
        /*0454*/ 	.word	0x000033e0
        /*0458*/ 	.word	0x00000003
        /*045c*/ 	.word	0x00000000
        /*0460*/ 	.short	0x0101
        /*0462*/ 	.byte	0xff
	.zero		1


	//   ....[55]....
        /*0464*/ 	.word	0x000033f0
        /*0468*/ 	.word	0x000000ff
        /*046c*/ 	.word	0x00000000
        /*0470*/ 	.short	0x010a
        /*0472*/ 	.byte	0x04
	.zero		1


	//   ....[56]....
        /*0474*/ 	.word	0x00003470
        /*0478*/ 	.word	0x000000ff
        /*047c*/ 	.word	0x000000b0
        /*0480*/ 	.short	0x010a
        /*0482*/ 	.byte	0x1f
	.zero		1


	//   ....[57]....
        /*0484*/ 	.word	0x00003550
        /*0488*/ 	.word	0x000000ff
        /*048c*/ 	.word	0x00000000
        /*0490*/ 	.short	0x010a
        /*0492*/ 	.byte	0x05
	.zero		1


	//   ....[58]....
        /*0494*/ 	.word	0x00003690
        /*0498*/ 	.word	0x000000ff
        /*049c*/ 	.word	0x00000000
        /*04a0*/ 	.short	0x010a
        /*04a2*/ 	.byte	0x04
	.zero		1


	//   ....[59]....
        /*04a4*/ 	.word	0x00003920
        /*04a8*/ 	.word	0x000000ff
        /*04ac*/ 	.word	0x00000000
        /*04b0*/ 	.short	0x010a
        /*04b2*/ 	.byte	0x04
	.zero		1


	//   ....[60]....
        /*04b4*/ 	.word	0x000039b0
        /*04b8*/ 	.word	0x000000ff
        /*04bc*/ 	.word	0x00000000
        /*04c0*/ 	.short	0x010a
        /*04c2*/ 	.byte	0x05
	.zero		1


	//   ....[61]....
        /*04c4*/ 	.word	0x00003a40
        /*04c8*/ 	.word	0x000000ff
        /*04cc*/ 	.word	0x00000000
        /*04d0*/ 	.short	0x010a
        /*04d2*/ 	.byte	0x05
	.zero		1


	//   ....[62]....
        /*04d4*/ 	.word	0x00003ad0
        /*04d8*/ 	.word	0x000000ff
        /*04dc*/ 	.word	0x00000000
        /*04e0*/ 	.short	0x010a
        /*04e2*/ 	.byte	0x04
	.zero		1


	//   ....[63]....
        /*04e4*/ 	.word	0x00003fb0
        /*04e8*/ 	.word	0x00000008
        /*04ec*/ 	.word	0x00000070
        /*04f0*/ 	.short	0x010a
        /*04f2*/ 	.byte	0xff
	.zero		1


	//   ....[64]....
        /*04f4*/ 	.word	0x00004120
        /*04f8*/ 	.word	0x00000000
        /*04fc*/ 	.word	0x00000000
        /*0500*/ 	.short	0x0101
        /*0502*/ 	.byte	0xff
	.zero		1


	//   ....[65]....
        /*0504*/ 	.word	0x000045f0
        /*0508*/ 	.word	0x000000ff
        /*050c*/ 	.word	0x00000068
        /*0510*/ 	.short	0x010a
        /*0512*/ 	.byte	0x18
	.zero		1


	//   ....[66]....
        /*0514*/ 	.word	0x000047c0
        /*0518*/ 	.word	0x000000ff
        /*051c*/ 	.word	0x00000048
        /*0520*/ 	.short	0x010a
        /*0522*/ 	.byte	0x04
	.zero		1


	//   ....[67]....
        /*0524*/ 	.word	0x000049a0
        /*0528*/ 	.word	0x000000ff
        /*052c*/ 	.word	0x00000030
        /*0530*/ 	.short	0x010b
        /*0532*/ 	.byte	0x04
	.zero		1


	//   ....[68]....
        /*0534*/ 	.word	0x000049b0
        /*0538*/ 	.word	0x000000ff
        /*053c*/ 	.word	0x00000000
        /*0540*/ 	.short	0x0101
        /*0542*/ 	.byte	0x07
	.zero		1


	//   ....[69]....
        /*0544*/ 	.word	0x000049c0
        /*0548*/ 	.word	0x000000ff
        /*054c*/ 	.word	0x00000048
        /*0550*/ 	.short	0x010a
        /*0552*/ 	.byte	0x05
	.zero		1


	//   ....[70]....
        /*0554*/ 	.word	0x00004c10
        /*0558*/ 	.word	0x000000ff
        /*055c*/ 	.word	0x00000030
        /*0560*/ 	.short	0x010b
        /*0562*/ 	.byte	0x05
	.zero		1


	//   ....[71]....
        /*0564*/ 	.word	0x00004c20
        /*0568*/ 	.word	0x000000ff
        /*056c*/ 	.word	0x00000000
        /*0570*/ 	.short	0x0101
        /*0572*/ 	.byte	0x04
	.zero		1


	//   ....[72]....
        /*0574*/ 	.word	0x00004c70
        /*0578*/ 	.word	0x000000ff
        /*057c*/ 	.word	0x00000000
        /*0580*/ 	.short	0x010a
        /*0582*/ 	.byte	0x04
	.zero		1


	//   ....[73]....
        /*0584*/ 	.word	0x00004d00
        /*0588*/ 	.word	0x000000ff
        /*058c*/ 	.word	0x00000000
        /*0590*/ 	.short	0x010a
        /*0592*/ 	.byte	0x05
	.zero		1


	//   ....[74]....
        /*0594*/ 	.word	0x00004da0
        /*0598*/ 	.word	0x00000000
        /*059c*/ 	.word	0x00000000
        /*05a0*/ 	.short	0x010a
        /*05a2*/ 	.byte	0xff
	.zero		1


	//   ....[75]....
        /*05a4*/ 	.word	0x00005100
        /*05a8*/ 	.word	0x00000000
        /*05ac*/ 	.word	0x00000070
        /*05b0*/ 	.short	0x010a
        /*05b2*/ 	.byte	0xff
	.zero		1


	//   ....[76]....
        /*05b4*/ 	.word	0x000051d0
        /*05b8*/ 	.word	0x00000000
        /*05bc*/ 	.word	0x00000000
        /*05c0*/ 	.short	0x0101
        /*05c2*/ 	.byte	0xff
	.zero		1


	//   ....[77]....
        /*05c4*/ 	.word	0x00005de0
        /*05c8*/ 	.word	0x00000002
        /*05cc*/ 	.word	0x00000030
        /*05d0*/ 	.short	0x010a
        /*05d2*/ 	.byte	0xff
	.zero		1


	//   ....[78]....
        /*05d4*/ 	.word	0x00005e20
        /*05d8*/ 	.word	0x0000001b
        /*05dc*/ 	.word	0x00000090
        /*05e0*/ 	.short	0x010a
        /*05e2*/ 	.byte	0xff
	.zero		1


	//   ....[79]....
        /*05e4*/ 	.word	0x00005f10
        /*05e8*/ 	.word	0x00000002
        /*05ec*/ 	.word	0x00000030
        /*05f0*/ 	.short	0x010a
        /*05f2*/ 	.byte	0xff
	.zero		1


	//   ....[80]....
        /*05f4*/ 	.word	0x000060a0
        /*05f8*/ 	.word	0x0000001b
        /*05fc*/ 	.word	0x00000090
        /*0600*/ 	.short	0x010a
        /*0602*/ 	.byte	0xff
	.zero		1


	//   ....[81]....
        /*0604*/ 	.word	0x00006870
        /*0608*/ 	.word	0x00000000
        /*060c*/ 	.word	0x00000000
        /*0610*/ 	.short	0x0101
        /*0612*/ 	.byte	0xff
	.zero		1


	//   ....[82]....
        /*0614*/ 	.word	0x00006880
        /*0618*/ 	.word	0x00000002
        /*061c*/ 	.word	0x00000030
        /*0620*/ 	.short	0x010a
        /*0622*/ 	.byte	0xff
	.zero		1


	//   ....[83]....
        /*0624*/ 	.word	0x00006940
        /*0628*/ 	.word	0x00000002
        /*062c*/ 	.word	0x00000030
        /*0630*/ 	.short	0x010a
        /*0632*/ 	.byte	0xff
	.zero		1


	//   ....[84]....
        /*0634*/ 	.word	0x00006cf0
        /*0638*/ 	.word	0x000000ff
        /*063c*/ 	.word	0x00000000
        /*0640*/ 	.short	0x0101
        /*0642*/ 	.byte	0x04
	.zero		1


	//   ....[85]....
        /*0644*/ 	.word	0x00007240
        /*0648*/ 	.word	0x00000000
        /*064c*/ 	.word	0x00000000
        /*0650*/ 	.short	0x0101
        /*0652*/ 	.byte	0xff
	.zero		1


	//   ....[86]....
        /*0654*/ 	.word	0x000074f0
        /*0658*/ 	.word	0x000000ff
        /*065c*/ 	.word	0x00000000
        /*0660*/ 	.short	0x0101
        /*0662*/ 	.byte	0x04
	.zero		1


	//   ....[87]....
        /*0664*/ 	.word	0x00007510
        /*0668*/ 	.word	0x00000000
        /*066c*/ 	.word	0x000000e0
        /*0670*/ 	.short	0x010a
        /*0672*/ 	.byte	0xff
	.zero		1


	//   ....[88]....
        /*0674*/ 	.word	0x00007570
        /*0678*/ 	.word	0x00000000
        /*067c*/ 	.word	0x00000018
        /*0680*/ 	.short	0x010a
        /*0682*/ 	.byte	0xff
	.zero		1


	//   ....[89]....
        /*0684*/ 	.word	0x000075d0
        /*0688*/ 	.word	0x00000000
        /*068c*/ 	.word	0x00000018
        /*0690*/ 	.short	0x010a
        /*0692*/ 	.byte	0xff
	.zero		1


	//   ....[90]....
        /*0694*/ 	.word	0x00007620
        /*0698*/ 	.word	0x00000003
        /*069c*/ 	.word	0x00000070
        /*06a0*/ 	.short	0x010a
        /*06a2*/ 	.byte	0xff
	.zero		1


	//   ....[91]....
        /*06a4*/ 	.word	0x00007680
        /*06a8*/ 	.word	0x00000000
        /*06ac*/ 	.word	0x00000000
        /*06b0*/ 	.short	0x010a
        /*06b2*/ 	.byte	0xff
	.zero		1


	//   ....[92]....
        /*06b4*/ 	.word	0x000076e0
        /*06b8*/ 	.word	0x00000000
        /*06bc*/ 	.word	0x00000000
        /*06c0*/ 	.short	0x010a
        /*06c2*/ 	.byte	0xff
	.zero		1


	//   ....[93]....
        /*06c4*/ 	.word	0x00007730
        /*06c8*/ 	.word	0x00000002
        /*06cc*/ 	.word	0x000000d0
        /*06d0*/ 	.short	0x010a
        /*06d2*/ 	.byte	0xff
	.zero		1


	//   ....[94]....
        /*06d4*/ 	.word	0x00007790
        /*06d8*/ 	.word	0x00000002
        /*06dc*/ 	.word	0x00000080
        /*06e0*/ 	.short	0x010a
        /*06e2*/ 	.byte	0xff
	.zero		1


	//   ....[95]....
        /*06e4*/ 	.word	0x000077e0
        /*06e8*/ 	.word	0x00000002
        /*06ec*/ 	.word	0x00000070
        /*06f0*/ 	.short	0x010a
        /*06f2*/ 	.byte	0xff
	.zero		1


	//   ....[96]....
        /*06f4*/ 	.word	0x00007840
        /*06f8*/ 	.word	0x00000000
        /*06fc*/ 	.word	0x00000080
        /*0700*/ 	.short	0x010a
        /*0702*/ 	.byte	0xff
	.zero		1


	//   ....[97]....
        /*0704*/ 	.word	0x00007890
        /*0708*/ 	.word	0x00000000
        /*070c*/ 	.word	0x00000070
        /*0710*/ 	.short	0x010a
        /*0712*/ 	.byte	0xff
	.zero		1


	//   ....[98]....
        /*0714*/ 	.word	0x000078f0
        /*0718*/ 	.word	0x00000002
        /*071c*/ 	.word	0x000000b0
        /*0720*/ 	.short	0x010a
        /*0722*/ 	.byte	0xff
	.zero		1


	//   ....[99]....
        /*0724*/ 	.word	0x00007950
        /*0728*/ 	.word	0x00000000
        /*072c*/ 	.word	0x00000000
        /*0730*/ 	.short	0x010a
        /*0732*/ 	.byte	0xff
	.zero		1


	//   ....[100]....
        /*0734*/ 	.word	0x000079b0
        /*0738*/ 	.word	0x00000000
        /*073c*/ 	.word	0x00000000
        /*0740*/ 	.short	0x010a
        /*0742*/ 	.byte	0xff
	.zero		1


	//   ....[101]....
        /*0744*/ 	.word	0x00007a10
        /*0748*/ 	.word	0x00000000
        /*074c*/ 	.word	0x00000000
        /*0750*/ 	.short	0x010a
        /*0752*/ 	.byte	0xff
	.zero		1


	//   ....[102]....
        /*0754*/ 	.word	0x00007a70
        /*0758*/ 	.word	0x00000000
        /*075c*/ 	.word	0x00000000
        /*0760*/ 	.short	0x010a
        /*0762*/ 	.byte	0xff
	.zero		1


	//   ....[103]....
        /*0764*/ 	.word	0x00007ad0
        /*0768*/ 	.word	0x00000000
        /*076c*/ 	.word	0x00000000
        /*0770*/ 	.short	0x010a
        /*0772*/ 	.byte	0xff
	.zero		1


	//   ....[104]....
        /*0774*/ 	.word	0x00007b20
        /*0778*/ 	.word	0x00000008
        /*077c*/ 	.word	0x00000070
        /*0780*/ 	.short	0x010a
        /*0782*/ 	.byte	0xff
	.zero		1


	//   ....[105]....
        /*0784*/ 	.word	0x00007b80
        /*0788*/ 	.word	0x00000000
        /*078c*/ 	.word	0x00000068
        /*0790*/ 	.short	0x010a
        /*0792*/ 	.byte	0xff
	.zero		1


	//   ....[106]....
        /*0794*/ 	.word	0x00007be0
        /*0798*/ 	.word	0x00000000
        /*079c*/ 	.word	0x00000048
        /*07a0*/ 	.short	0x010a
        /*07a2*/ 	.byte	0xff
	.zero		1


	//   ....[107]....
        /*07a4*/ 	.word	0x00007c40
        /*07a8*/ 	.word	0x00000002
        /*07ac*/ 	.word	0x00000048
        /*07b0*/ 	.short	0x010a
        /*07b2*/ 	.byte	0xff
	.zero		1


	//   ....[108]....
        /*07b4*/ 	.word	0x00007ca0
        /*07b8*/ 	.word	0x00000000
        /*07bc*/ 	.word	0x00000000
        /*07c0*/ 	.short	0x010a
        /*07c2*/ 	.byte	0xff
	.zero		1


	//   ....[109]....
        /*07c4*/ 	.word	0x00007d00
        /*07c8*/ 	.word	0x00000000
        /*07cc*/ 	.word	0x00000000
        /*07d0*/ 	.short	0x010a
        /*07d2*/ 	.byte	0xff
	.zero		1


	//   ....[110]....
        /*07d4*/ 	.word	0x00007d50
        /*07d8*/ 	.word	0x00000000
        /*07dc*/ 	.word	0x00000070
        /*07e0*/ 	.short	0x010a
        /*07e2*/ 	.byte	0xff
	.zero		1


	//   ....[111]....
        /*07e4*/ 	.word	0x00007da0
        /*07e8*/ 	.word	0x00000002
        /*07ec*/ 	.word	0x00000030
        /*07f0*/ 	.short	0x010a
        /*07f2*/ 	.byte	0xff
	.zero		1


	//   ....[112]....
        /*07f4*/ 	.word	0x00007df0
        /*07f8*/ 	.word	0x0000001b
        /*07fc*/ 	.word	0x00000090
        /*0800*/ 	.short	0x010a
        /*0802*/ 	.byte	0xff
	.zero		1


	//   ....[113]....
        /*0804*/ 	.word	0x00007e40
        /*0808*/ 	.word	0x00000002
        /*080c*/ 	.word	0x00000030
        /*0810*/ 	.short	0x010a
        /*0812*/ 	.byte	0xff
	.zero		1


	//----- nvinfo : EIATTR_NUM_MBARRIERS
	.align		4
.L_47:
        /*0814*/ 	.byte	0x03, 0x38
        /*0816*/ 	.short	0x001e


	//----- nvinfo : EIATTR_EXIT_INSTR_OFFSETS
	.align		4
        /*0818*/ 	.byte	0x04, 0x1c
        /*081a*/ 	.short	(.L_49 - .L_48)


	//   ....[0]....
.L_48:
        /*081c*/ 	.word	0x00002870


	//   ....[1]....
        /*0820*/ 	.word	0x00002d60


	//   ....[2]....
        /*0824*/ 	.word	0x00002dc0


	//   ....[3]....
        /*0828*/ 	.word	0x00003d30


	//   ....[4]....
        /*082c*/ 	.word	0x00004dd0


	//   ....[5]....
        /*0830*/ 	.word	0x00004e10


	//   ....[6]....
        /*0834*/ 	.word	0x000073e0


	//   ....[7]....
        /*0838*/ 	.word	0x00007460


	//   ....[8]....
        /*083c*/ 	.word	0x00007490


	//   ....[9]....
        /*0840*/ 	.word	0x00007500


	//----- nvinfo : EIATTR_MAX_THREADS
	.align		4
.L_49:
        /*0844*/ 	.byte	0x04, 0x05
        /*0846*/ 	.short	(.L_51 - .L_50)
.L_50:
        /*0848*/ 	.word	0x00000100
        /*084c*/ 	.word	0x00000001
        /*0850*/ 	.word	0x00000001


	//----- nvinfo : EIATTR_CRS_STACK_SIZE
	.align		4
.L_51:
        /*0854*/ 	.byte	0x04, 0x1e
        /*0856*/ 	.short	(.L_53 - .L_52)
.L_52:
        /*0858*/ 	.word	0x00000000


	//----- nvinfo : EIATTR_CBANK_PARAM_SIZE
	.align		4
.L_53:
        /*085c*/ 	.byte	0x03, 0x19
        /*085e*/ 	.short	0x0800


	//----- nvinfo : EIATTR_PARAM_CBANK
	.align		4
        /*0860*/ 	.byte	0x04, 0x0a
        /*0862*/ 	.short	(.L_55 - .L_54)
	.align		4
.L_54:
        /*0864*/ 	.word	index@(.nv.constant0._ZN7cutlass13device_kernelINS_4gemm6kernel13GemmUniversalIN4cute5tupleIJiiiiEEENS1_10collective13CollectiveMmaINS1_35MainloopSm100TmaUmmaWarpSpecializedILi3ELi2ELi4ENS5_IJNS4_1CILi2EEENSA_ILi1EEESC_EEEEENS5_IJNSA_ILi64EEESF_SF_EEENS_6half_tENS5_IJlSC_lEEESH_SI_NS4_8TiledMMAINS4_8MMA_AtomIJNS4_20SM100_MMA_F16BF16_SSISH_SH_fLi64ELi64ELNS4_4UMMA5MajorE0ELSN_0ELNSM_7ScaleInE0ELSO_0EEEEEENS4_6LayoutINS5_IJSC_SC_SC_EEENS5_IJNSA_ILi0EEEST_ST_EEEEENS5_IJNS4_10UnderscoreESW_SW_EEEEENS4_13SM90_TMA_LOADENS4_14ComposedLayoutINS4_7SwizzleILi3ELi4ELi3EEENS4_18smem_ptr_flag_bitsILi16EEENSR_INS5_IJNSA_ILi8EEESF_EEENS5_IJSF_SC_EEEEEEEvNS4_8identityENS4_23SM90_TMA_LOAD_MULTICASTES19_vS1A_EENS_8epilogue10collective18CollectiveEpilogueINS1D_23Sm100TmaWarpSpecializedILi3ELi2ELi16ELb1ELb0EEEJSG_NS5_IJNSR_ISF_SC_EENSR_INSA_ILi32EEESC_EEEEESH_SI_SH_SI_NS1D_6fusion15FusionCallbacksIS1H_NS1M_17LinearCombinationISH_fSH_fLNS_15FloatRoundStyleE2EEESG_S1L_JEEENS4_5SM1004TMEM4LOAD26SM100_TMEM_LOAD_16dp256b4xESZ_NS10_INS11_ILi2ELi4ELi3EEES14_NSR_INS5_IJS15_S1J_EEENS5_IJS1J_SC_EEEEEEENS4_17SM75_U32x4_LDSM_NENS4_14SM90_TMA_STOREES20_NS4_17SM90_U32x4_STSM_NENS4_39AutoVectorizingCopyWithAssumedAlignmentILi128EEEEEEvvEEEEvNT_6ParamsE)
        /*0868*/ 	.short	0x0380
        /*086a*/ 	.short	0x0800


	//----- nvinfo : EIATTR_SW_WAR
	.align		4
.L_55:
        /*086c*/ 	.byte	0x04, 0x36
        /*086e*/ 	.short	(.L_57 - .L_56)
.L_56:
        /*0870*/ 	.word	0x00000008
.L_57:


//--------------------- .nv.callgraph             --------------------------
	.section	.nv.callgraph,"",@"SHT_CUDA_CALLGRAPH"
	.align	4
	.sectionentsize	8
	.align		4
        /*0000*/ 	.word	0x00000000
	.align		4
        /*0004*/ 	.word	0xffffffff
	.align		4
        /*0008*/ 	.word	index@(_ZN7cutlass13device_kernelINS_4gemm6kernel13GemmUniversalIN4cute5tupleIJiiiiEEENS1_10collective13CollectiveMmaINS1_35MainloopSm100TmaUmmaWarpSpecializedILi3ELi2ELi4ENS5_IJNS4_1CILi2EEENSA_ILi1EEESC_EEEEENS5_IJNSA_ILi64EEESF_SF_EEENS_6half_tENS5_IJlSC_lEEESH_SI_NS4_8TiledMMAINS4_8MMA_AtomIJNS4_20SM100_MMA_F16BF16_SSISH_SH_fLi64ELi64ELNS4_4UMMA5MajorE0ELSN_0ELNSM_7ScaleInE0ELSO_0EEEEEENS4_6LayoutINS5_IJSC_SC_SC_EEENS5_IJNSA_ILi0EEEST_ST_EEEEENS5_IJNS4_10UnderscoreESW_SW_EEEEENS4_13SM90_TMA_LOADENS4_14ComposedLayoutINS4_7SwizzleILi3ELi4ELi3EEENS4_18smem_ptr_flag_bitsILi16EEENSR_INS5_IJNSA_ILi8EEESF_EEENS5_IJSF_SC_EEEEEEEvNS4_8identityENS4_23SM90_TMA_LOAD_MULTICASTES19_vS1A_EENS_8epilogue10collective18CollectiveEpilogueINS1D_23Sm100TmaWarpSpecializedILi3ELi2ELi16ELb1ELb0EEEJSG_NS5_IJNSR_ISF_SC_EENSR_INSA_ILi32EEESC_EEEEESH_SI_SH_SI_NS1D_6fusion15FusionCallbacksIS1H_NS1M_17LinearCombinationISH_fSH_fLNS_15FloatRoundStyleE2EEESG_S1L_JEEENS4_5SM1004TMEM4LOAD26SM100_TMEM_LOAD_16dp256b4xESZ_NS10_INS11_ILi2ELi4ELi3EEES14_NSR_INS5_IJS15_S1J_EEENS5_IJS1J_SC_EEEEEEENS4_17SM75_U32x4_LDSM_NENS4_14SM90_TMA_STOREES20_NS4_17SM90_U32x4_STSM_NENS4_39AutoVectorizingCopyWithAssumedAlignmentILi128EEEEEEvvEEEEvNT_6ParamsE)
	.align		4
        /*000c*/ 	.word	index@(__assertfail)
	.align		4
        /*0010*/ 	.word	0x00000000
	.align		4
        /*0014*/ 	.word	0xfffffffe
	.align		4
        /*0018*/ 	.word	0x00000000
	.align		4
        /*001c*/ 	.word	0xfffffffd
	.align		4
        /*0020*/ 	.word	0x00000000
	.align		4
        /*0024*/ 	.word	0xfffffffc


//--------------------- .nv.constant4             --------------------------
	.section	.nv.constant4,"a",@progbits
	.align	8
	.align		8
.nv.constant4:
        /*0000*/ 	.dword	__assertfail
	.align		8
        /*0008*/ 	.dword	__unnamed_1
	.align		8
        /*0010*/ 	.dword	__unnamed_2
	.align		8
        /*0018*/ 	.dword	_ZN39_INTERNAL_72e086bf_4_k_cu_4e539ccb_70534cuda3std3__45__cpo5beginE
	.align		8
        /*0020*/ 	.dword	_ZN39_INTERNAL_72e086bf_4_k_cu_4e539ccb_70534cuda3std3__45__cpo3endE
	.align		8
        /*0028*/ 	.dword	_ZN39_INTERNAL_72e086bf_4_k_cu_4e539ccb_70534cuda3std3__45__cpo6cbeginE
	.align		8
        /*0030*/ 	.dword	_ZN39_INTERNAL_72e086bf_4_k_cu_4e539ccb_70534cuda3std3__45__cpo4cendE
	.align		8
        /*0038*/ 	.dword	_ZN39_INTERNAL_72e086bf_4_k_cu_4e539ccb_70534cuda3std3__441_GLOBAL__N__72e086bf_4_k_cu_4e539ccb_70536ignoreE
	.align		8
        /*0040*/ 	.dword	_ZN39_INTERNAL_72e086bf_4_k_cu_4e539ccb_70534cuda3std3__419piecewise_constructE
	.align		8
        /*0048*/ 	.dword	_ZN39_INTERNAL_72e086bf_4_k_cu_4e539ccb_70534cuda3std3__48in_placeE
	.align		8
        /*0050*/ 	.dword	_ZN39_INTERNAL_72e086bf_4_k_cu_4e539ccb_70534cuda3std6ranges3__45__cpo4swapE
	.align		8
        /*0058*/ 	.dword	_ZN39_INTERNAL_72e086bf_4_k_cu_4e539ccb_70534cuda3std6ranges3__45__cpo9iter_moveE
	.align		8
        /*0060*/ 	.dword	_ZN39_INTERNAL_72e086bf_4_k_cu_4e539ccb_70534cute7productE
	.align		8
        /*0068*/ 	.dword	_ZN39_INTERNAL_72e086bf_4_k_cu_4e539ccb_70534cute1_E
	.align		8
        /*0070*/ 	.dword	$str$25
	.align		8
        /*0078*/ 	.dword	$str$26
	.align		8
        /*0080*/ 	.dword	$str$27
	.align		8
        /*0088*/ 	.dword	$str$28


//--------------------- .text._ZN7cutlass13device_kernelINS_4gemm6kernel13GemmUniversalIN4cute5tupleIJiiiiEEENS1_10collective13CollectiveMmaINS1_35MainloopSm100TmaUmmaWarpSpecializedILi3ELi2ELi4ENS5_IJNS4_1CILi2EEENSA_ILi1EEESC_EEEEENS5_IJNSA_ILi64EEESF_SF_EEENS_6half_tENS5_IJlSC_lEEESH_SI_NS4_8TiledMMAINS4_8MMA_AtomIJNS4_20SM100_MMA_F16BF16_SSISH_SH_fLi64ELi64ELNS4_4UMMA5MajorE0ELSN_0ELNSM_7ScaleInE0ELSO_0EEEEEENS4_6LayoutINS5_IJSC_SC_SC_EEENS5_IJNSA_ILi0EEEST_ST_EEEEENS5_IJNS4_10UnderscoreESW_SW_EEEEENS4_13SM90_TMA_LOADENS4_14ComposedLayoutINS4_7SwizzleILi3ELi4ELi3EEENS4_18smem_ptr_flag_bitsILi16EEENSR_INS5_IJNSA_ILi8EEESF_EEENS5_IJSF_SC_EEEEEEEvNS4_8identityENS4_23SM90_TMA_LOAD_MULTICASTES19_vS1A_EENS_8epilogue10collective18CollectiveEpilogueINS1D_23Sm100TmaWarpSpecializedILi3ELi2ELi16ELb1ELb0EEEJSG_NS5_IJNSR_ISF_SC_EENSR_INSA_ILi32EEESC_EEEEESH_SI_SH_SI_NS1D_6fusion15FusionCallbacksIS1H_NS1M_17LinearCombinationISH_fSH_fLNS_15FloatRoundStyleE2EEESG_S1L_JEEENS4_5SM1004TMEM4LOAD26SM100_TMEM_LOAD_16dp256b4xESZ_NS10_INS11_ILi2ELi4ELi3EEES14_NSR_INS5_IJS15_S1J_EEENS5_IJS1J_SC_EEEEEEENS4_17SM75_U32x4_LDSM_NENS4_14SM90_TMA_STOREES20_NS4_17SM90_U32x4_STSM_NENS4_39AutoVectorizingCopyWithAssumedAlignmentILi128EEEEEEvvEEEEvNT_6ParamsE --------------------------
	.section	.text._ZN7cutlass13device_kernelINS_4gemm6kernel13GemmUniversalIN4cute5tupleIJiiiiEEENS1_10collective13CollectiveMmaINS1_35MainloopSm100TmaUmmaWarpSpecializedILi3ELi2ELi4ENS5_IJNS4_1CILi2EEENSA_ILi1EEESC_EEEEENS5_IJNSA_ILi64EEESF_SF_EEENS_6half_tENS5_IJlSC_lEEESH_SI_NS4_8TiledMMAINS4_8MMA_AtomIJNS4_20SM100_MMA_F16BF16_SSISH_SH_fLi64ELi64ELNS4_4UMMA5MajorE0ELSN_0ELNSM_7ScaleInE0ELSO_0EEEEEENS4_6LayoutINS5_IJSC_SC_SC_EEENS5_IJNSA_ILi0EEEST_ST_EEEEENS5_IJNS4_10UnderscoreESW_SW_EEEEENS4_13SM90_TMA_LOADENS4_14ComposedLayoutINS4_7SwizzleILi3ELi4ELi3EEENS4_18smem_ptr_flag_bitsILi16EEENSR_INS5_IJNSA_ILi8EEESF_EEENS5_IJSF_SC_EEEEEEEvNS4_8identityENS4_23SM90_TMA_LOAD_MULTICASTES19_vS1A_EENS_8epilogue10collective18CollectiveEpilogueINS1D_23Sm100TmaWarpSpecializedILi3ELi2ELi16ELb1ELb0EEEJSG_NS5_IJNSR_ISF_SC_EENSR_INSA_ILi32EEESC_EEEEESH_SI_SH_SI_NS1D_6fusion15FusionCallbacksIS1H_NS1M_17LinearCombinationISH_fSH_fLNS_15FloatRoundStyleE2EEESG_S1L_JEEENS4_5SM1004TMEM4LOAD26SM100_TMEM_LOAD_16dp256b4xESZ_NS10_INS11_ILi2ELi4ELi3EEES14_NSR_INS5_IJS15_S1J_EEENS5_IJS1J_SC_EEEEEEENS4_17SM75_U32x4_LDSM_NENS4_14SM90_TMA_STOREES20_NS4_17SM90_U32x4_STSM_NENS4_39AutoVectorizingCopyWithAssumedAlignmentILi128EEEEEEvvEEEEvNT_6ParamsE,"ax",@progbits
	.align	128
.text._ZN7cutlass13device_kernelINS_4gemm6kernel13GemmUniversalIN4cute5tupleIJiiiiEEENS1_10collective13CollectiveMmaINS1_35MainloopSm100TmaUmmaWarpSpecializedILi3ELi2ELi4ENS5_IJNS4_1CILi2EEENSA_ILi1EEESC_EEEEENS5_IJNSA_ILi64EEESF_SF_EEENS_6half_tENS5_IJlSC_lEEESH_SI_NS4_8TiledMMAINS4_8MMA_AtomIJNS4_20SM100_MMA_F16BF16_SSISH_SH_fLi64ELi64ELNS4_4UMMA5MajorE0ELSN_0ELNSM_7ScaleInE0ELSO_0EEEEEENS4_6LayoutINS5_IJSC_SC_SC_EEENS5_IJNSA_ILi0EEEST_ST_EEEEENS5_IJNS4_10UnderscoreESW_SW_EEEEENS4_13SM90_TMA_LOADENS4_14ComposedLayoutINS4_7SwizzleILi3ELi4ELi3EEENS4_18smem_ptr_flag_bitsILi16EEENSR_INS5_IJNSA_ILi8EEESF_EEENS5_IJSF_SC_EEEEEEEvNS4_8identityENS4_23SM90_TMA_LOAD_MULTICASTES19_vS1A_EENS_8epilogue10collective18CollectiveEpilogueINS1D_23Sm100TmaWarpSpecializedILi3ELi2ELi16ELb1ELb0EEEJSG_NS5_IJNSR_ISF_SC_EENSR_INSA_ILi32EEESC_EEEEESH_SI_SH_SI_NS1D_6fusion15FusionCallbacksIS1H_NS1M_17LinearCombinationISH_fSH_fLNS_15FloatRoundStyleE2EEESG_S1L_JEEENS4_5SM1004TMEM4LOAD26SM100_TMEM_LOAD_16dp256b4xESZ_NS10_INS11_ILi2ELi4ELi3EEES14_NSR_INS5_IJS15_S1J_EEENS5_IJS1J_SC_EEEEEEENS4_17SM75_U32x4_LDSM_NENS4_14SM90_TMA_STOREES20_NS4_17SM90_U32x4_STSM_NENS4_39AutoVectorizingCopyWithAssumedAlignmentILi128EEEEEEvvEEEEvNT_6ParamsE:
        .type           _ZN7cutlass13device_kernelINS_4gemm6kernel13GemmUniversalIN4cute5tupleIJiiiiEEENS1_10collective13CollectiveMmaINS1_35MainloopSm100TmaUmmaWarpSpecializedILi3ELi2ELi4ENS5_IJNS4_1CILi2EEENSA_ILi1EEESC_EEEEENS5_IJNSA_ILi64EEESF_SF_EEENS_6half_tENS5_IJlSC_lEEESH_SI_NS4_8TiledMMAINS4_8MMA_AtomIJNS4_20SM100_MMA_F16BF16_SSISH_SH_fLi64ELi64ELNS4_4UMMA5MajorE0ELSN_0ELNSM_7ScaleInE0ELSO_0EEEEEENS4_6LayoutINS5_IJSC_SC_SC_EEENS5_IJNSA_ILi0EEEST_ST_EEEEENS5_IJNS4_10UnderscoreESW_SW_EEEEENS4_13SM90_TMA_LOADENS4_14ComposedLayoutINS4_7SwizzleILi3ELi4ELi3EEENS4_18smem_ptr_flag_bitsILi16EEENSR_INS5_IJNSA_ILi8EEESF_EEENS5_IJSF_SC_EEEEEEEvNS4_8identityENS4_23SM90_TMA_LOAD_MULTICASTES19_vS1A_EENS_8epilogue10collective18CollectiveEpilogueINS1D_23Sm100TmaWarpSpecializedILi3ELi2ELi16ELb1ELb0EEEJSG_NS5_IJNSR_ISF_SC_EENSR_INSA_ILi32EEESC_EEEEESH_SI_SH_SI_NS1D_6fusion15FusionCallbacksIS1H_NS1M_17LinearCombinationISH_fSH_fLNS_15FloatRoundStyleE2EEESG_S1L_JEEENS4_5SM1004TMEM4LOAD26SM100_TMEM_LOAD_16dp256b4xESZ_NS10_INS11_ILi2ELi4ELi3EEES14_NSR_INS5_IJS15_S1J_EEENS5_IJS1J_SC_EEEEEEENS4_17SM75_U32x4_LDSM_NENS4_14SM90_TMA_STOREES20_NS4_17SM90_U32x4_STSM_NENS4_39AutoVectorizingCopyWithAssumedAlignmentILi128EEEEEEvvEEEEvNT_6ParamsE,@function
        .size           _ZN7cutlass13device_kernelINS_4gemm6kernel13GemmUniversalIN4cute5tupleIJiiiiEEENS1_10collective13CollectiveMmaINS1_35MainloopSm100TmaUmmaWarpSpecializedILi3ELi2ELi4ENS5_IJNS4_1CILi2EEENSA_ILi1EEESC_EEEEENS5_IJNSA_ILi64EEESF_SF_EEENS_6half_tENS5_IJlSC_lEEESH_SI_NS4_8TiledMMAINS4_8MMA_AtomIJNS4_20SM100_MMA_F16BF16_SSISH_SH_fLi64ELi64ELNS4_4UMMA5MajorE0ELSN_0ELNSM_7ScaleInE0ELSO_0EEEEEENS4_6LayoutINS5_IJSC_SC_SC_EEENS5_IJNSA_ILi0EEEST_ST_EEEEENS5_IJNS4_10UnderscoreESW_SW_EEEEENS4_13SM90_TMA_LOADENS4_14ComposedLayoutINS4_7SwizzleILi3ELi4ELi3EEENS4_18smem_ptr_flag_bitsILi16EEENSR_INS5_IJNSA_ILi8EEESF_EEENS5_IJSF_SC_EEEEEEEvNS4_8identityENS4_23SM90_TMA_LOAD_MULTICASTES19_vS1A_EENS_8epilogue10collective18CollectiveEpilogueINS1D_23Sm100TmaWarpSpecializedILi3ELi2ELi16ELb1ELb0EEEJSG_NS5_IJNSR_ISF_SC_EENSR_INSA_ILi32EEESC_EEEEESH_SI_SH_SI_NS1D_6fusion15FusionCallbacksIS1H_NS1M_17LinearCombinationISH_fSH_fLNS_15FloatRoundStyleE2EEESG_S1L_JEEENS4_5SM1004TMEM4LOAD26SM100_TMEM_LOAD_16dp256b4xESZ_NS10_INS11_ILi2ELi4ELi3EEES14_NSR_INS5_IJS15_S1J_EEENS5_IJS1J_SC_EEEEEEENS4_17SM75_U32x4_LDSM_NENS4_14SM90_TMA_STOREES20_NS4_17SM90_U32x4_STSM_NENS4_39AutoVectorizingCopyWithAssumedAlignmentILi128EEEEEEvvEEEEvNT_6ParamsE,(.L_x_158 - _ZN7cutlass13device_kernelINS_4gemm6kernel13GemmUniversalIN4cute5tupleIJiiiiEEENS1_10collective13CollectiveMmaINS1_35MainloopSm100TmaUmmaWarpSpecializedILi3ELi2ELi4ENS5_IJNS4_1CILi2EEENSA_ILi1EEESC_EEEEENS5_IJNSA_ILi64EEESF_SF_EEENS_6half_tENS5_IJlSC_lEEESH_SI_NS4_8TiledMMAINS4_8MMA_AtomIJNS4_20SM100_MMA_F16BF16_SSISH_SH_fLi64ELi64ELNS4_4UMMA5MajorE0ELSN_0ELNSM_7ScaleInE0ELSO_0EEEEEENS4_6LayoutINS5_IJSC_SC_SC_EEENS5_IJNSA_ILi0EEEST_ST_EEEEENS5_IJNS4_10UnderscoreESW_SW_EEEEENS4_13SM90_TMA_LOADENS4_14ComposedLayoutINS4_7SwizzleILi3ELi4ELi3EEENS4_18smem_ptr_flag_bitsILi16EEENSR_INS5_IJNSA_ILi8EEESF_EEENS5_IJSF_SC_EEEEEEEvNS4_8identityENS4_23SM90_TMA_LOAD_MULTICASTES19_vS1A_EENS_8epilogue10collective18CollectiveEpilogueINS1D_23Sm100TmaWarpSpecializedILi3ELi2ELi16ELb1ELb0EEEJSG_NS5_IJNSR_ISF_SC_EENSR_INSA_ILi32EEESC_EEEEESH_SI_SH_SI_NS1D_6fusion15FusionCallbacksIS1H_NS1M_17LinearCombinationISH_fSH_fLNS_15FloatRoundStyleE2EEESG_S1L_JEEENS4_5SM1004TMEM4LOAD26SM100_TMEM_LOAD_16dp256b4xESZ_NS10_INS11_ILi2ELi4ELi3EEES14_NSR_INS5_IJS15_S1J_EEENS5_IJS1J_SC_EEEEEEENS4_17SM75_U32x4_LDSM_NENS4_14SM90_TMA_STOREES20_NS4_17SM90_U32x4_STSM_NENS4_39AutoVectorizingCopyWithAssumedAlignmentILi128EEEEEEvvEEEEvNT_6ParamsE)
        .other          _ZN7cutlass13device_kernelINS_4gemm6kernel13GemmUniversalIN4cute5tupleIJiiiiEEENS1_10collective13CollectiveMmaINS1_35MainloopSm100TmaUmmaWarpSpecializedILi3ELi2ELi4ENS5_IJNS4_1CILi2EEENSA_ILi1EEESC_EEEEENS5_IJNSA_ILi64EEESF_SF_EEENS_6half_tENS5_IJlSC_lEEESH_SI_NS4_8TiledMMAINS4_8MMA_AtomIJNS4_20SM100_MMA_F16BF16_SSISH_SH_fLi64ELi64ELNS4_4UMMA5MajorE0ELSN_0ELNSM_7ScaleInE0ELSO_0EEEEEENS4_6LayoutINS5_IJSC_SC_SC_EEENS5_IJNSA_ILi0EEEST_ST_EEEEENS5_IJNS4_10UnderscoreESW_SW_EEEEENS4_13SM90_TMA_LOADENS4_14ComposedLayoutINS4_7SwizzleILi3ELi4ELi3EEENS4_18smem_ptr_flag_bitsILi16EEENSR_INS5_IJNSA_ILi8EEESF_EEENS5_IJSF_SC_EEEEEEEvNS4_8identityENS4_23SM90_TMA_LOAD_MULTICASTES19_vS1A_EENS_8epilogue10collective18CollectiveEpilogueINS1D_23Sm100TmaWarpSpecializedILi3ELi2ELi16ELb1ELb0EEEJSG_NS5_IJNSR_ISF_SC_EENSR_INSA_ILi32EEESC_EEEEESH_SI_SH_SI_NS1D_6fusion15FusionCallbacksIS1H_NS1M_17LinearCombinationISH_fSH_fLNS_15FloatRoundStyleE2EEESG_S1L_JEEENS4_5SM1004TMEM4LOAD26SM100_TMEM_LOAD_16dp256b4xESZ_NS10_INS11_ILi2ELi4ELi3EEES14_NSR_INS5_IJS15_S1J_EEENS5_IJS1J_SC_EEEEEEENS4_17SM75_U32x4_LDSM_NENS4_14SM90_TMA_STOREES20_NS4_17SM90_U32x4_STSM_NENS4_39AutoVectorizingCopyWithAssumedAlignmentILi128EEEEEEvvEEEEvNT_6ParamsE,@"STO_CUDA_ENTRY STV_DEFAULT"
_ZN7cutlass13device_kernelINS_4gemm6kernel13GemmUniversalIN4cute5tupleIJiiiiEEENS1_10collective13CollectiveMmaINS1_35MainloopSm100TmaUmmaWarpSpecializedILi3ELi2ELi4ENS5_IJNS4_1CILi2EEENSA_ILi1EEESC_EEEEENS5_IJNSA_ILi64EEESF_SF_EEENS_6half_tENS5_IJlSC_lEEESH_SI_NS4_8TiledMMAINS4_8MMA_AtomIJNS4_20SM100_MMA_F16BF16_SSISH_SH_fLi64ELi64ELNS4_4UMMA5MajorE0ELSN_0ELNSM_7ScaleInE0ELSO_0EEEEEENS4_6LayoutINS5_IJSC_SC_SC_EEENS5_IJNSA_ILi0EEEST_ST_EEEEENS5_IJNS4_10UnderscoreESW_SW_EEEEENS4_13SM90_TMA_LOADENS4_14ComposedLayoutINS4_7SwizzleILi3ELi4ELi3EEENS4_18smem_ptr_flag_bitsILi16EEENSR_INS5_IJNSA_ILi8EEESF_EEENS5_IJSF_SC_EEEEEEEvNS4_8identityENS4_23SM90_TMA_LOAD_MULTICASTES19_vS1A_EENS_8epilogue10collective18CollectiveEpilogueINS1D_23Sm100TmaWarpSpecializedILi3ELi2ELi16ELb1ELb0EEEJSG_NS5_IJNSR_ISF_SC_EENSR_INSA_ILi32EEESC_EEEEESH_SI_SH_SI_NS1D_6fusion15FusionCallbacksIS1H_NS1M_17LinearCombinationISH_fSH_fLNS_15FloatRoundStyleE2EEESG_S1L_JEEENS4_5SM1004TMEM4LOAD26SM100_TMEM_LOAD_16dp256b4xESZ_NS10_INS11_ILi2ELi4ELi3EEES14_NSR_INS5_IJS15_S1J_EEENS5_IJS1J_SC_EEEEEEENS4_17SM75_U32x4_LDSM_NENS4_14SM90_TMA_STOREES20_NS4_17SM90_U32x4_STSM_NENS4_39AutoVectorizingCopyWithAssumedAlignmentILi128EEEEEEvvEEEEvNT_6ParamsE:
[----:B------:R-:W1:Y:S01]  /*0000*/  LDC R1, c[0x0][0x37c] ;  /* 0x0000df00ff017b82 */ /* 0x000e620000000800 */
[----:B------:R-:W2:Y:S01]  /*0010*/  S2R R55, SR_TID.X ;  /* 0x0000000000377919 */ /* 0x000ea20000002100 */
[----:B------:R-:W3:Y:S01]  /*0020*/  LDCU.64 UR8, c[0x0][0x890] ;  /* 0x00011200ff0877ac */ /* 0x000ee20008000a00 */
[----:B------:R-:W-:Y:S02]  /*0030*/  PRMT R45, RZ, 0x7610, R45 ;  /* 0x00007610ff2d7816 */ /* 0x000fe4000000002d */
[----:B------:R-:W-:Y:S01]  /*0040*/  ELECT P3, URZ, PT ;  /* 0x0000000000ff782f */ /* 0x000fe20003860000 */
[----:B---3--:R-:W-:-:S04]  /*0050*/  UISETP.NE.U32.AND UP0, UPT, UR8, URZ, UPT ;  /* 0x000000ff0800728c */ /* 0x008fc8000bf05070 */
[----:B------:R-:W-:Y:S01]  /*0060*/  UISETP.NE.AND.EX UP0, UPT, UR9, URZ, UPT, UP0 ;  /* 0x000000ff0900728c */ /* 0x000fe2000bf05300 */
[----:B--2---:R-:W-:-:S05]  /*0070*/  SHF.R.U32.HI R46, RZ, 0x5, R55 ;  /* 0x00000005ff2e7819 */ /* 0x004fca0000011637 */
[----:B------:R-:W2:Y:S02]  /*0080*/  SHFL.IDX PT, R0, R46, RZ, 0x1f ;  /* 0x00001fff2e007589 */ /* 0x000ea400000e0000 */
[----:B--2---:R-:W-:Y:S01]  /*0090*/  R2UR UR18, R0 ;  /* 0x00000000001272ca */ /* 0x004fe200000e0000 */
[----:B-1----:R-:W-:-:S14]  /*00a0*/  BRA.U UP0, `(.L_x_0) ;  /* 0x0000000100307547 */ /* 0x002fdc000b800000 */
[----:B------:R-:W1:Y:S02]  /*00b0*/  LDCU.64 UR4, c[0x0][0x888] ;  /* 0x00011100ff0477ac */ /* 0x000e640008000a00 */
[----:B-1----:R-:W-:-:S04]  /*00c0*/  UISETP.NE.U32.AND UP0, UPT, UR4, URZ, UPT ;  /* 0x000000ff0400728c */ /* 0x002fc8000bf05070 */
[----:B------:R-:W-:-:S09]  /*00d0*/  UISETP.NE.AND.EX UP0, UPT, UR5, URZ, UPT, UP0 ;  /* 0x000000ff0500728c */ /* 0x000fd2000bf05300 */
[----:B------:R-:W-:Y:S05]  /*00e0*/  BRA.U !UP0, `(.L_x_1) ;  /* 0x0000000108147547 */ /* 0x000fea000b800000 */
[----:B------:R-:W1:Y:S01]  /*00f0*/  LDC.64 R26, c[0x0][0x888] ;  /* 0x00022200ff1a7b82 */ /* 0x000e620000000a00 */
[----:B------:R-:W1:Y:S02]  /*0100*/  LDCU.64 UR4, c[0x0][0x358] ;  /* 0x00006b00ff0477ac */ /* 0x000e640008000a00 */
[----:B-1----:R1:W5:Y:S01]  /*0110*/  LDG.E R26, desc[UR4][R26.64] ;  /* 0x000000041a1a7981 */ /* 0x002362000c1e1900 */
[----:B------:R-:W-:Y:S01]  /*0120*/  HFMA2 R45, -RZ, RZ, 0, 5.9604644775390625e-08 ;  /* 0x00000001ff2d7431 */ /* 0x000fe200000001ff */
[----:B------:R-:W-:Y:S05]  /*0130*/  BRA `(.L_x_0) ;  /* 0x00000000000c7947 */ /* 0x000fea0003800000 */
.L_x_1:
[----:B------:R-:W1:Y:S01]  /*0140*/  LDCU UR4, c[0x0][0x880] ;  /* 0x00011000ff0477ac */ /* 0x000e620008000800 */
[----:B------:R-:W-:Y:S01]  /*0150*/  HFMA2 R45, -RZ, RZ, 0, 5.9604644775390625e-08 ;  /* 0x00000001ff2d7431 */ /* 0x000fe200000001ff */
[----:B-1----:R-:W-:-:S07]  /*0160*/  MOV R26, UR4 ;  /* 0x00000004001a7c02 */ /* 0x002fce0008000f00 */
.L_x_0:
[----:B------:R-:W2:Y:S02]  /*0170*/  LDCU.64 UR4, c[0x0][0x8b0] ;  /* 0x00011600ff0477ac */ /* 0x000ea40008000a00 */
[----:B--2---:R-:W-:-:S04]  /*0180*/  UISETP.NE.U32.AND UP0, UPT, UR4, URZ, UPT ;  /* 0x000000ff0400728c */ /* 0x004fc8000bf05070 */
[----:B------:R-:W-:-:S09]  /*0190*/  UISETP.NE.AND.EX UP0, UPT, UR5, URZ, UPT, UP0 ;  /* 0x000000ff0500728c */ /* 0x000fd2000bf05300 */
[----:B------:R-:W-:Y:S05]  /*01a0*/  BRA.U UP0, `(.L_x_2) ;  /* 0x0000000100287547 */ /* 0x000fea000b800000 */
[----:B------:R-:W2:Y:S02]  /*01b0*/  LDCU.64 UR4, c[0x0][0x8a8] ;  /* 0x00011500ff0477ac */ /* 0x000ea40008000a00 */
[----:B--2---:R-:W-:-:S04]  /*01c0*/  UISETP.NE.U32.AND UP0, UPT, UR4, URZ, UPT ;  /* 0x000000ff0400728c */ /* 0x004fc8000bf05070 */
[----:B------:R-:W-:-:S09]  /*01d0*/  UISETP.NE.AND.EX UP0, UPT, UR5, URZ, UPT, UP0 ;  /* 0x000000ff0500728c */ /* 0x000fd2000bf05300 */
[----:B------:R-:W-:Y:S05]  /*01e0*/  BRA.U !UP0, `(.L_x_3) ;  /* 0x0000000108107547 */ /* 0x000fea000b800000 */
[----:B------:R-:W2:Y:S01]  /*01f0*/  LDC.64 R24, c[0x0][0x8a8] ;  /* 0x00022a00ff187b82 */ /* 0x000ea20000000a00 */
[----:B------:R-:W2:Y:S02]  /*0200*/  LDCU.64 UR4, c[0x0][0x358] ;  /* 0x00006b00ff0477ac */ /* 0x000ea40008000a00 */
[----:B--2---:R2:W5:Y:S01]  /*0210*/  LDG.E R24, desc[UR4][R24.64] ;  /* 0x0000000418187981 */ /* 0x004562000c1e1900 */
[----:B------:R-:W-:Y:S05]  /*0220*/  BRA `(.L_x_2) ;  /* 0x0000000000087947 */ /* 0x000fea0003800000 */
.L_x_3:
[----:B------:R-:W2:Y:S02]  /*0230*/  LDCU UR4, c[0x0][0x8a0] ;  /* 0x00011400ff0477ac */ /* 0x000ea40008000800 */
[----:B--2---:R-:W-:Y:S02]  /*0240*/  MOV R24, UR4 ;  /* 0x0000000400187c02 */ /* 0x004fe40008000f00 */
.L_x_2:
[----:B------:R-:W-:Y:S01]  /*0250*/  IMAD.U32 R0, RZ, RZ, UR18 ;  /* 0x00000012ff007e24 */ /* 0x000fe2000f8e00ff */
[----:B------:R-:W-:Y:S04]  /*0260*/  BSSY.RECONVERGENT B0, `(.L_x_4) ;  /* 0x000000c000007945 */ /* 0x000fe80003800200 */
[C---:B------:R-:W-:Y:S02]  /*0270*/  ISETP.NE.OR P1, PT, R0.reuse, 0x1, !P3 ;  /* 0x000000010000780c */ /* 0x040fe40005f25670 */
[----:B------:R-:W-:-:S11]  /*0280*/  ISETP.NE.OR P0, PT, R0, 0x3, !P3 ;  /* 0x000000030000780c */ /* 0x000fd60005f05670 */
[----:B------:R-:W-:Y:S05]  /*0290*/  @P1 BRA `(.L_x_5) ;  /* 0x0000000000201947 */ /* 0x000fea0003800000 */
[----:B------:R-:W3:Y:S02]  /*02a0*/  LDCU.64 UR4, c[0x0][0x348] ;  /* 0x00006900ff0477ac */ /* 0x000ee40008000a00 */
[----:B---3--:R-:W-:Y:S02]  /*02b0*/  UIADD3 UR6, UP1, UPT, UR4, 0x80, URZ ;  /* 0x0000008004067890 */ /* 0x008fe4000ff3e0ff */
[----:B------:R-:W-:Y:S02]  /*02c0*/  UIADD3 UR4, UP0, UPT, UR4, 0x180, URZ ;  /* 0x0000018004047890 */ /* 0x000fe4000ff1e0ff */
[----:B------:R-:W-:Y:S02]  /*02d0*/  UIADD3.X UR7, UPT, UPT, URZ, UR5, URZ, UP1, !UPT ;  /* 0x00000005ff077290 */ /* 0x000fe40008ffe4ff */
[----:B------:R-:W-:-:S07]  /*02e0*/  UIADD3.X UR5, UPT, UPT, URZ, UR5, URZ, UP0, !UPT ;  /* 0x00000005ff057290 */ /* 0x000fce00087fe4ff */
[----:B------:R3:W-:Y:S02]  /*02f0*/  UTMACCTL.PF [UR6] ;  /* 0x00000000060079b9 */ /* 0x0007e40008040000 */
[----:B------:R3:W-:Y:S02]  /*0300*/  UTMACCTL.PF [UR4] ;  /* 0x00000000040079b9 */ /* 0x0007e40008040000 */
[----:B---3--:R-:W-:Y:S01]  /*0310*/  NOP ;  /* 0x0000000000007918 */ /* 0x008fe20000000000 */
.L_x_5:
[----:B------:R-:W-:Y:S05]  /*0320*/  BSYNC.RECONVERGENT B0 ;  /* 0x0000000000007941 */ /* 0x000fea0003800200 */
.L_x_4:
[----:B------:R-:W-:Y:S04]  /*0330*/  BSSY.RECONVERGENT B0, `(.L_x_6) ;  /* 0x000000a000007945 */ /* 0x000fe80003800200 */
        /* <DEDUP_REMOVED lines=9> */
.L_x_7:
[----:B------:R-:W-:Y:S05]  /*03d0*/  BSYNC.RECONVERGENT B0 ;  /* 0x0000000000007941 */ /* 0x000fea0003800200 */
.L_x_6:
[----:B------:R-:W3:Y:S01]  /*03e0*/  LDCU.64 UR4, c[0x0][0x888] ;  /* 0x00011100ff0477ac */ /* 0x000ee20008000a00 */
[----:B------:R-:W-:Y:S02]  /*03f0*/  UISETP.EQ.U32.AND UP2, UPT, UR8, URZ, UPT ;  /* 0x000000ff0800728c */ /* 0x000fe4000bf42070 */
[----:B------:R-:W-:Y:S02]  /*0400*/  UPLOP3.LUT UP3, UPT, UPT, UPT, UPT, 0x80, 0x8 ;  /* 0x000000000008789c */ /* 0x000fe40003f6f070 */
[----:B---3--:R-:W-:-:S04]  /*0410*/  UISETP.NE.U32.AND UP0, UPT, UR4, URZ, UPT ;  /* 0x000000ff0400728c */ /* 0x008fc8000bf05070 */
[----:B------:R-:W-:-:S04]  /*0420*/  UISETP.NE.AND.EX UP1, UPT, UR5, URZ, UPT, UP0 ;  /* 0x000000ff0500728c */ /* 0x000fc8000bf25300 */
[----:B------:R-:W-:-:S04]  /*0430*/  UISETP.EQ.OR.EX UP4, UPT, UR9, URZ, !UP1, UP2 ;  /* 0x000000ff0900728c */ /* 0x000fc8000cf82720 */
[----:B------:R-:W-:-:S06]  /*0440*/  UP2UR UR4, UPR, URZ, 0x10 ;  /* 0x00000010ff047883 */ /* 0x000fcc0008000000 */
[----:B------:R-:W-:Y:S01]  /*0450*/  MOV R49, UR4 ;  /* 0x0000000400317c02 */ /* 0x000fe20008000f00 */
[----:B------:R-:W-:Y:S06]  /*0460*/  BRA.U !UP4, `(.L_x_8) ;  /* 0x000000010c207547 */ /* 0x000fec000b800000 */
[----:B------:R-:W-:Y:S01]  /*0470*/  UISETP.NE.U32.AND UP2, UPT, UR8, URZ, UPT ;  /* 0x000000ff0800728c */ /* 0x000fe2000bf45070 */
[----:B-----5:R-:W-:Y:S01]  /*0480*/  FSETP.NEU.AND P0, PT, R26, RZ, PT ;  /* 0x000000ff1a00720b */ /* 0x020fe20003f0d000 */
[----:B------:R-:W-:Y:S02]  /*0490*/  USEL UR4, URZ, 0xffffffff, UP1 ;  /* 0xffffffffff047887 */ /* 0x000fe40008800000 */
[----:B------:R-:W-:-:S10]  /*04a0*/  UISETP.NE.AND.EX UP2, UPT, UR9, URZ, UPT, UP2 ;  /* 0x000000ff0900728c */ /* 0x000fd4000bf45320 */
[----:B------:R-:W-:Y:S01]  /*04b0*/  VOTEU.ANY UP0, P0 ;  /* 0x0000000000ff7886 */ /* 0x000fe20000000100 */
[----:B------:R-:W-:-:S04]  /*04c0*/  @!UP2 USEL UR4, URZ, 0xffffffff, UP0 ;  /* 0xffffffffff04a887 */ /* 0x000fc80008000000 */
[----:B------:R-:W-:-:S04]  /*04d0*/  ULOP3.LUT UR4, UR4, 0x1, URZ, 0xc0, !UPT ;  /* 0x0000000104047892 */ /* 0x000fc8000f8ec0ff */
[----:B------:R-:W-:-:S11]  /*04e0*/  UISETP.NE.U32.AND UP3, UPT, UR4, 0x1, UPT ;  /* 0x000000010400788c */ /* 0x000fd6000bf65070 */
.L_x_8:
[----:B------:R-:W3:Y:S01]  /*04f0*/  SHFL.IDX PT, R2, R46, RZ, 0x1f ;  /* 0x00001fff2e027589 */ /* 0x000ee200000e0000 */
[----:B------:R-:W-:Y:S01]  /*0500*/  UISETP.NE.AND UP5, UPT, UR18, 0x2, UPT ;  /* 0x000000021200788c */ /* 0x000fe2000bfa5270 */
[----:B---3--:R-:W-:-:S13]  /*0510*/  ISETP.NE.AND P0, PT, R2, RZ, PT ;  /* 0x000000ff0200720c */ /* 0x008fda0003f05270 */
[----:B------:R-:W-:Y:S05]  /*0520*/  @P0 BRA `(.L_x_9) ;  /* 0x0000000000500947 */ /* 0x000fea0003800000 */
[----:B------:R-:W3:Y:S01]  /*0530*/  S2UR UR4, SR_CgaCtaId ;  /* 0x00000000000479c3 */ /* 0x000ee20000008800 */
[----:B------:R-:W-:Y:S01]  /*0540*/  UMOV UR5, 0x400 ;  /* 0x0000040000057882 */ /* 0x000fe20000000000 */
[----:B------:R-:W-:Y:S01]  /*0550*/  UMOV UR8, 0x1 ;  /* 0x0000000100087882 */ /* 0x000fe20000000000 */
[----:B------:R-:W-:Y:S01]  /*0560*/  UMOV UR6, 0x2 ;  /* 0x0000000200067882 */ /* 0x000fe20000000000 */
[----:B------:R-:W-:-:S04]  /*0570*/  UIADD3 UR8, UPT, UPT, -UR8, 0x100000, URZ ;  /* 0x0010000008087890 */ /* 0x000fc8000fffe1ff */
[----:B------:R-:W-:Y:S02]  /*0580*/  USHF.L.U32 UR9, UR8, 0xb, URZ ;  /* 0x0000000b08097899 */ /* 0x000fe400080006ff */
[----:B------:R-:W-:Y:S02]  /*0590*/  USHF.L.U32 UR8, UR8, 0x1, URZ ;  /* 0x0000000108087899 */ /* 0x000fe400080006ff */
[----:B------:R-:W-:-:S04]  /*05a0*/  UIADD3 UR6, UPT, UPT, -UR6, 0x100000, URZ ;  /* 0x0010000006067890 */ /* 0x000fc8000fffe1ff */
[----:B------:R-:W-:Y:S02]  /*05b0*/  USHF.L.U32 UR7, UR6, 0xb, URZ ;  /* 0x0000000b06077899 */ /* 0x000fe400080006ff */
[----:B------:R-:W-:Y:S01]  /*05c0*/  USHF.L.U32 UR6, UR6, 0x1, URZ ;  /* 0x0000000106067899 */ /* 0x000fe200080006ff */
[----:B------:R-:W-:Y:S01]  /*05d0*/  ELECT P0, URZ, PT ;  /* 0x0000000000ff782f */ /* 0x000fe20003800000 */
[----:B---3--:R-:W-:Y:S01]  /*05e0*/  ULEA UR4, UR4, UR5, 0x18 ;  /* 0x0000000504047291 */ /* 0x008fe2000f8ec0ff */
[----:B------:R-:W3:Y:S11]  /*05f0*/  FENCE.VIEW.ASYNC.S ;  /* 0x00000000000073c6 */ /* 0x000ef60000000000 */
[----:B---3--:R3:W4:Y:S01]  /*0600*/  SYNCS.EXCH.64 URZ, [UR4], UR8 ;  /* 0x0000000804ff75b2 */ /* 0x0087220008000100 */
[----:B------:R3:W1:Y:S01]  /*0610*/  SYNCS.EXCH.64 URZ, [UR4+0x18], UR6 ;  /* 0x0000180604ff75b2 */ /* 0x0006620008000100 */
[----:B------:R3:W1:Y:S01]  /*0620*/  SYNCS.EXCH.64 URZ, [UR4+0x8], UR8 ;  /* 0x0000080804ff75b2 */ /* 0x0006620008000100 */
[----:B------:R3:W1:Y:S01]  /*0630*/  SYNCS.EXCH.64 URZ, [UR4+0x20], UR6 ;  /* 0x0000200604ff75b2 */ /* 0x0006620008000100 */
[----:B------:R3:W1:Y:S01]  /*0640*/  SYNCS.EXCH.64 URZ, [UR4+0x10], UR8 ;  /* 0x0000100804ff75b2 */ /* 0x0006620008000100 */
[----:B------:R3:W1:Y:S01]  /*0650*/  SYNCS.EXCH.64 URZ, [UR4+0x28], UR6 ;  /* 0x0000280604ff75b2 */ /* 0x0006620008000100 */
[----:B------:R-:W-:Y:S01]  /*0660*/  NOP ;  /* 0x0000000000007918 */ /* 0x000fe20000000000 */
.L_x_9:
[----:B------:R-:W2:Y:S01]  /*0670*/  SHFL.IDX PT, R2, R46, RZ, 0x1f ;  /* 0x00001fff2e027589 */ /* 0x000ea200000e0000 */
[----:B------:R-:W-:Y:S01]  /*0680*/  NOP ;  /* 0x0000000000007918 */ /* 0x000fe20000000000 */
[----:B--2---:R-:W-:-:S13]  /*0690*/  ISETP.NE.AND P0, PT, R2, 0x1, PT ;  /* 0x000000010200780c */ /* 0x004fda0003f05270 */
[----:B------:R-:W-:Y:S05]  /*06a0*/  @P0 BRA `(.L_x_10) ;  /* 0x0000000000500947 */ /* 0x000fea0003800000 */
[----:B---3--:R-:W2:Y:S01]  /*06b0*/  S2UR UR4, SR_CgaCtaId ;  /* 0x00000000000479c3 */ /* 0x008ea20000008800 */
        /* <DEDUP_REMOVED lines=10> */
[----:B--2---:R-:W-:Y:S01]  /*0760*/  ULEA UR4, UR4, UR5, 0x18 ;  /* 0x0000000504047291 */ /* 0x004fe2000f8ec0ff */
[----:B------:R-:W2:Y:S11]  /*0770*/  FENCE.VIEW.ASYNC.S ;  /* 0x00000000000073c6 */ /* 0x000eb60000000000 */
[----:B--2---:R2:W3:Y:S01]  /*0780*/  SYNCS.EXCH.64 URZ, [UR4+0x30], UR8 ;  /* 0x0000300804ff75b2 */ /* 0x0044e20008000100 */
[----:B------:R2:W1:Y:S01]  /*0790*/  SYNCS.EXCH.64 URZ, [UR4+0x48], UR6 ;  /* 0x0000480604ff75b2 */ /* 0x0004620008000100 */
[----:B------:R2:W1:Y:S01]  /*07a0*/  SYNCS.EXCH.64 URZ, [UR4+0x38], UR8 ;  /* 0x0000380804ff75b2 */ /* 0x0004620008000100 */
[----:B------:R2:W1:Y:S01]  /*07b0*/  SYNCS.EXCH.64 URZ, [UR4+0x50], UR6 ;  /* 0x0000500604ff75b2 */ /* 0x0004620008000100 */
[----:B------:R2:W1:Y:S01]  /*07c0*/  SYNCS.EXCH.64 URZ, [UR4+0x40], UR8 ;  /* 0x0000400804ff75b2 */ /* 0x0004620008000100 */
[----:B------:R2:W1:Y:S01]  /*07d0*/  SYNCS.EXCH.64 URZ, [UR4+0x58], UR6 ;  /* 0x0000580604ff75b2 */ /* 0x0004620008000100 */
[----:B------:R-:W-:Y:S01]  /*07e0*/  NOP ;  /* 0x0000000000007918 */ /* 0x000fe20000000000 */
.L_x_10:
[----:B------:R-:W4:Y:S01]  /*07f0*/  SHFL.IDX PT, R2, R46, RZ, 0x1f ;  /* 0x00001fff2e027589 */ /* 0x000f2200000e0000 */
[----:B------:R-:W-:Y:S01]  /*0800*/  NOP ;  /* 0x0000000000007918 */ /* 0x000fe20000000000 */
[----:B----4-:R-:W-:-:S13]  /*0810*/  ISETP.NE.AND P0, PT, R2, 0x3, PT ;  /* 0x000000030200780c */ /* 0x010fda0003f05270 */
[----:B------:R-:W-:Y:S05]  /*0820*/  @P0 BRA `(.L_x_11) ;  /* 0x0000000000300947 */ /* 0x000fea0003800000 */
[----:B--23--:R-:W2:Y:S01]  /*0830*/  S2UR UR4, SR_CgaCtaId ;  /* 0x00000000000479c3 */ /* 0x00cea20000008800 */
[----:B------:R-:W-:Y:S01]  /*0840*/  UMOV UR6, 0x400 ;  /* 0x0000040000067882 */ /* 0x000fe20000000000 */
[----:B------:R-:W-:Y:S01]  /*0850*/  UMOV UR5, 0x20 ;  /* 0x0000002000057882 */ /* 0x000fe20000000000 */
[----:B------:R-:W-:Y:S01]  /*0860*/  ELECT P0, URZ, PT ;  /* 0x0000000000ff782f */ /* 0x000fe20003800000 */
[----:B--2---:R-:W-:Y:S02]  /*0870*/  ULEA UR6, UR4, UR6, 0x18 ;  /* 0x0000000604067291 */ /* 0x004fe4000f8ec0ff */
[----:B------:R-:W-:-:S04]  /*0880*/  UIADD3 UR4, UPT, UPT, -UR5, 0x100000, URZ ;  /* 0x0010000005047890 */ /* 0x000fc8000fffe1ff */
[----:B------:R-:W-:Y:S02]  /*0890*/  USHF.L.U32 UR5, UR4, 0xb, URZ ;  /* 0x0000000b04057899 */ /* 0x000fe400080006ff */
[----:B------:R-:W-:Y:S01]  /*08a0*/  USHF.L.U32 UR4, UR4, 0x1, URZ ;  /* 0x0000000104047899 */ /* 0x000fe200080006ff */
[----:B------:R-:W2:Y:S11]  /*08b0*/  FENCE.VIEW.ASYNC.S ;  /* 0x00000000000073c6 */ /* 0x000eb60000000000 */
[----:B--2---:R4:W2:Y:S01]  /*08c0*/  SYNCS.EXCH.64 URZ, [UR6+0x60], UR4 ;  /* 0x0000600406ff75b2 */ /* 0x0048a20008000100 */
[----:B------:R4:W3:Y:S02]  /*08d0*/  SYNCS.EXCH.64 URZ, [UR6+0x68], UR4 ;  /* 0x0000680406ff75b2 */ /* 0x0008e40008000100 */
[----:B----4-:R-:W-:Y:S01]  /*08e0*/  NOP ;  /* 0x0000000000007918 */ /* 0x010fe20000000000 */
.L_x_11:
[----:B------:R-:W4:Y:S01]  /*08f0*/  SHFL.IDX PT, R2, R46, RZ, 0x1f ;  /* 0x00001fff2e027589 */ /* 0x000f2200000e0000 */
[----:B------:R-:W-:Y:S01]  /*0900*/  NOP ;  /* 0x0000000000007918 */ /* 0x000fe20000000000 */
[----:B----4-:R-:W-:-:S13]  /*0910*/  ISETP.NE.AND P0, PT, R2, 0x4, PT ;  /* 0x000000040200780c */ /* 0x010fda0003f05270 */
[----:B------:R-:W-:Y:S05]  /*0920*/  @P0 BRA `(.L_x_12) ;  /* 0x00000000004c0947 */ /* 0x000fea0003800000 */
[----:B--23--:R-:W2:Y:S01]  /*0930*/  S2UR UR6, SR_CgaCtaId ;  /* 0x00000000000679c3 */ /* 0x00cea20000008800 */
[----:B------:R-:W-:Y:S01]  /*0940*/  UMOV UR4, 0x1e0 ;  /* 0x000001e000047882 */ /* 0x000fe20000000000 */
[----:B------:R-:W-:Y:S01]  /*0950*/  UMOV UR5, 0x400 ;  /* 0x0000040000057882 */ /* 0x000fe20000000000 */
[----:B------:R-:W-:Y:S01]  /*0960*/  USEL UR4, UR4, 0x1a0, UP3 ;  /* 0x000001a004047887 */ /* 0x000fe20009800000 */
[----:B------:R-:W-:Y:S01]  /*0970*/  UMOV UR8, 0x1 ;  /* 0x0000000100087882 */ /* 0x000fe20000000000 */
[----:B------:R-:W-:Y:S01]  /*0980*/  ELECT P0, URZ, PT ;  /* 0x0000000000ff782f */ /* 0x000fe20003800000 */
[----:B------:R-:W-:-:S04]  /*0990*/  UIADD3 UR8, UPT, UPT, -UR8, 0x100000, URZ ;  /* 0x0010000008087890 */ /* 0x000fc8000fffe1ff */
[----:B------:R-:W-:Y:S02]  /*09a0*/  USHF.L.U32 UR9, UR8, 0xb, URZ ;  /* 0x0000000b08097899 */ /* 0x000fe400080006ff */
[----:B------:R-:W-:Y:S02]  /*09b0*/  USHF.L.U32 UR8, UR8, 0x1, URZ ;  /* 0x0000000108087899 */ /* 0x000fe400080006ff */
[----:B--2---:R-:W-:Y:S02]  /*09c0*/  ULEA UR6, UR6, UR5, 0x18 ;  /* 0x0000000506067291 */ /* 0x004fe4000f8ec0ff */
[----:B------:R-:W-:-:S04]  /*09d0*/  UIADD3 UR4, UPT, UPT, -UR4, 0x100000, URZ ;  /* 0x0010000004047890 */ /* 0x000fc8000fffe1ff */
[----:B------:R-:W-:Y:S02]  /*09e0*/  USHF.L.U32 UR5, UR4, 0xb, URZ ;  /* 0x0000000b04057899 */ /* 0x000fe400080006ff */
[----:B------:R-:W-:Y:S01]  /*09f0*/  USHF.L.U32 UR4, UR4, 0x1, URZ ;  /* 0x0000000104047899 */ /* 0x000fe200080006ff */
[----:B------:R-:W2:Y:S03]  /*0a00*/  FENCE.VIEW.ASYNC.S ;  /* 0x00000000000073c6 */ /* 0x000ea60000000000 */
[----:B--2---:R4:W2:Y:S08]  /*0a10*/  SYNCS.EXCH.64 URZ, [UR6+0x70], UR8 ;  /* 0x0000700806ff75b2 */ /* 0x0048b00008000100 */
[----:B------:R4:W3:Y:S01]  /*0a20*/  SYNCS.EXCH.64 URZ, [UR6+0x80], UR4 ;  /* 0x0000800406ff75b2 */ /* 0x0008e20008000100 */
[----:B------:R4:W1:Y:S01]  /*0a30*/  SYNCS.EXCH.64 URZ, [UR6+0x78], UR8 ;  /* 0x0000780806ff75b2 */ /* 0x0008620008000100 */
[----:B------:R4:W1:Y:S02]  /*0a40*/  SYNCS.EXCH.64 URZ, [UR6+0x88], UR4 ;  /* 0x0000880406ff75b2 */ /* 0x0008640008000100 */
[----:B----4-:R-:W-:Y:S01]  /*0a50*/  NOP ;  /* 0x0000000000007918 */ /* 0x010fe20000000000 */
.L_x_12:
[----:B------:R-:W4:Y:S01]  /*0a60*/  SHFL.IDX PT, R2, R46, RZ, 0x1f ;  /* 0x00001fff2e027589 */ /* 0x000f2200000e0000 */
[----:B------:R-:W-:Y:S01]  /*0a70*/  NOP ;  /* 0x0000000000007918 */ /* 0x000fe20000000000 */
[----:B----4-:R-:W-:-:S13]  /*0a80*/  ISETP.NE.AND P0, PT, R2, 0x5, PT ;  /* 0x000000050200780c */ /* 0x010fda0003f05270 */
[----:B------:R-:W-:Y:S05]  /*0a90*/  @P0 BRA `(.L_x_13) ;  /* 0x0000000000580947 */ /* 0x000fea0003800000 */
[----:B--23--:R-:W2:Y:S01]  /*0aa0*/  S2UR UR4, SR_CgaCtaId ;  /* 0x00000000000479c3 */ /* 0x00cea20000008800 */
        /* <DEDUP_REMOVED lines=12> */
[----:B--2---:R4:W2:Y:S01]  /*0b70*/  SYNCS.EXCH.64 URZ, [UR4+0x90], UR8 ;  /* 0x0000900804ff75b2 */ /* 0x0048a20008000100 */
[----:B------:R4:W3:Y:S01]  /*0b80*/  SYNCS.EXCH.64 URZ, [UR4+0xb0], UR6 ;  /* 0x0000b00604ff75b2 */ /* 0x0008e20008000100 */
[----:B------:R4:W1:Y:S01]  /*0b90*/  SYNCS.EXCH.64 URZ, [UR4+0x98], UR8 ;  /* 0x0000980804ff75b2 */ /* 0x0008620008000100 */
[----:B------:R4:W1:Y:S01]  /*0ba0*/  SYNCS.EXCH.64 URZ, [UR4+0xb8], UR6 ;  /* 0x0000b80604ff75b2 */ /* 0x0008620008000100 */
[----:B------:R4:W1:Y:S01]  /*0bb0*/  SYNCS.EXCH.64 URZ, [UR4+0xa0], UR8 ;  /* 0x0000a00804ff75b2 */ /* 0x0008620008000100 */
[----:B------:R4:W1:Y:S01]  /*0bc0*/  SYNCS.EXCH.64 URZ, [UR4+0xc0], UR6 ;  /* 0x0000c00604ff75b2 */ /* 0x0008620008000100 */
[----:B------:R4:W1:Y:S01]  /*0bd0*/  SYNCS.EXCH.64 URZ, [UR4+0xa8], UR8 ;  /* 0x0000a80804ff75b2 */ /* 0x0008620008000100 */
[----:B------:R4:W1:Y:S02]  /*0be0*/  SYNCS.EXCH.64 URZ, [UR4+0xc8], UR6 ;  /* 0x0000c80604ff75b2 */ /* 0x0008640008000100 */
[----:B----4-:R-:W-:Y:S01]  /*0bf0*/  NOP ;  /* 0x0000000000007918 */ /* 0x010fe20000000000 */
.L_x_13:
[----:B------:R-:W4:Y:S01]  /*0c00*/  SHFL.IDX PT, R2, R46, RZ, 0x1f ;  /* 0x00001fff2e027589 */ /* 0x000f2200000e0000 */
[----:B------:R-:W1:Y:S01]  /*0c10*/  S2UR UR54, SR_CgaCtaId ;  /* 0x00000000003679c3 */ /* 0x000e620000008800 */
[----:B------:R-:W-:Y:S01]  /*0c20*/  NOP ;  /* 0x0000000000007918 */ /* 0x000fe20000000000 */
[----:B----4-:R-:W-:-:S13]  /*0c30*/  ISETP.NE.AND P0, PT, R2, 0x3, PT ;  /* 0x000000030200780c */ /* 0x010fda0003f05270 */
[----:B-1----:R-:W-:Y:S05]  /*0c40*/  @P0 BRA `(.L_x_14) ;  /* 0x0000000000340947 */ /* 0x002fea0003800000 */
[----:B--23--:R-:W-:Y:S01]  /*0c50*/  UMOV UR4, 0x400 ;  /* 0x0000040000047882 */ /* 0x00cfe20000000000 */
[----:B------:R-:W-:Y:S01]  /*0c60*/  UMOV UR6, 0x20 ;  /* 0x0000002000067882 */ /* 0x000fe20000000000 */
[----:B------:R-:W-:Y:S02]  /*0c70*/  ULEA UR4, UR54, UR4, 0x18 ;  /* 0x0000000436047291 */ /* 0x000fe4000f8ec0ff */
[----:B------:R-:W-:-:S04]  /*0c80*/  UIADD3 UR6, UPT, UPT, -UR6, 0x100000, URZ ;  /* 0x0010000006067890 */ /* 0x000fc8000fffe1ff */
[----:B------:R-:W-:Y:S02]  /*0c90*/  USHF.L.U32 UR7, UR6, 0xb, URZ ;  /* 0x0000000b06077899 */ /* 0x000fe400080006ff */
[----:B------:R-:W-:Y:S01]  /*0ca0*/  USHF.L.U32 UR6, UR6, 0x1, URZ ;  /* 0x0000000106067899 */ /* 0x000fe200080006ff */
[----:B------:R-:W-:Y:S01]  /*0cb0*/  ELECT P0, URZ, PT ;  /* 0x0000000000ff782f */ /* 0x000fe20003800000 */
[----:B------:R-:W1:Y:S10]  /*0cc0*/  FENCE.VIEW.ASYNC.S ;  /* 0x00000000000073c6 */ /* 0x000e740000000000 */
[----:B-1----:R1:W4:Y:S01]  /*0cd0*/  SYNCS.EXCH.64 URZ, [UR4+0xd0], UR6 ;  /* 0x0000d00604ff75b2 */ /* 0x0023220008000100 */
[----:B------:R1:W2:Y:S01]  /*0ce0*/  SYNCS.EXCH.64 URZ, [UR4+0xe0], UR6 ;  /* 0x0000e00604ff75b2 */ /* 0x0002a20008000100 */
[----:B------:R1:W3:Y:S01]  /*0cf0*/  SYNCS.EXCH.64 URZ, [UR4+0xd8], UR6 ;  /* 0x0000d80604ff75b2 */ /* 0x0002e20008000100 */
[----:B------:R1:W1:Y:S01]  /*0d00*/  SYNCS.EXCH.64 URZ, [UR4+0xe8], UR6 ;  /* 0x0000e80604ff75b2 */ /* 0x0002620008000100 */
[----:B------:R-:W-:Y:S01]  /*0d10*/  NOP ;  /* 0x0000000000007918 */ /* 0x000fe20000000000 */
.L_x_14:
[----:B-123--:R-:W1:Y:S01]  /*0d20*/  LDCU UR4, c[0x0][0x36c] ;  /* 0x00006d80ff0477ac */ /* 0x00ee620008000800 */
[----:B------:R-:W-:Y:S01]  /*0d30*/  ISETP.NE.OR P3, PT, R0, 0x2, !P3 ;  /* 0x000000020000780c */ /* 0x000fe20005f65670 */
[----:B------:R-:W-:Y:S01]  /*0d40*/  NOP ;  /* 0x0000000000007918 */ /* 0x000fe20000000000 */
[----:B------:R-:W-:Y:S01]  /*0d50*/  LOP3.LUT R0, R55, 0x1f, RZ, 0xc0, !PT ;  /* 0x0000001f37007812 */ /* 0x000fe200078ec0ff */
[----:B------:R-:W-:Y:S02]  /*0d60*/  UISETP.NE.AND UP4, UPT, UR18, URZ, UPT ;  /* 0x000000ff1200728c */ /* 0x000fe4000bf85270 */
[----:B-1----:R-:W-:-:S09]  /*0d70*/  UISETP.EQ.U32.AND UP6, UPT, UR4, 0x1, UPT ;  /* 0x000000010400788c */ /* 0x002fd2000bfc2070 */
[----:B------:R-:W-:Y:S05]  /*0d80*/  BRA.U !UP6, `(.L_x_15) ;  /* 0x000000010e087547 */ /* 0x000fea000b800000 */
[----:B----4-:R-:W-:Y:S01]  /*0d90*/  UCGABAR_ARV ;  /* 0x00000000000079c7 */ /* 0x010fe20008000000 */
[----:B------:R-:W-:Y:S05]  /*0da0*/  BRA `(.L_x_16) ;  /* 0x0000000000047947 */ /* 0x000fea0003800000 */
.L_x_15:
[----:B----4-:R-:W-:Y:S01]  /*0db0*/  NOP ;  /* 0x0000000000007918 */ /* 0x010fe20000000000 */
.L_x_16:
[----:B------:R-:W1:Y:S01]  /*0dc0*/  S2UR UR26, SR_CTAID.X ;  /* 0x00000000001a79c3 */ /* 0x000e620000002500 */
[----:B------:R-:W-:-:S05]  /*0dd0*/  CS2R.32 R48, SR_CgaSize ;  /* 0x0000000000307805 */ /* 0x000fca0000008a00 */
[----:B------:R-:W-:-:S05]  /*0de0*/  IMAD R48, R48, -0xa0, RZ ;  /* 0xffffff6030307824 */ /* 0x000fca00078e02ff */
[----:B------:R-:W-:-:S14]  /*0df0*/  R2UR UR5, R48 ;  /* 0x00000000300572ca */ /* 0x000fdc00000e0000 */
[----:B------:R-:W2:Y:S01]  /*0e00*/  LDCU UR5, c[0x0][UR5+0x2b0] ;  /* 0x00005600050577ac */ /* 0x000ea20008000800 */
[----:B------:R-:W-:-:S05]  /*0e10*/  CS2R.32 R48, SR_CgaSize ;  /* 0x0000000000307805 */ /* 0x000fca0000008a00 */
[----:B------:R-:W-:-:S05]  /*0e20*/  IMAD R48, R48, -0xa0, RZ ;  /* 0xffffff6030307824 */ /* 0x000fca00078e02ff */
[----:B------:R-:W-:-:S14]  /*0e30*/  R2UR UR4, R48 ;  /* 0x00000000300472ca */ /* 0x000fdc00000e0000 */
[----:B------:R-:W3:Y:S01]  /*0e40*/  LDCU UR4, c[0x0][UR4+0x2b4] ;  /* 0x00005680040477ac */ /* 0x000ee20008000800 */
[----:B------:R-:W4:Y:S01]  /*0e50*/  S2UR UR30, SR_CTAID.Y ;  /* 0x00000000001e79c3 */ /* 0x000f220000002600 */
[----:B------:R-:W-:-:S05]  /*0e60*/  CS2R.32 R48, SR_CgaSize ;  /* 0x0000000000307805 */ /* 0x000fca0000008a00 */
[----:B------:R-:W-:-:S05]  /*0e70*/  IMAD R48, R48, -0xa0, RZ ;  /* 0xffffff6030307824 */ /* 0x000fca00078e02ff */
[----:B------:R-:W-:-:S14]  /*0e80*/  R2UR UR6, R48 ;  /* 0x00000000300672ca */ /* 0x000fdc00000e0000 */
[----:B------:R-:W3:Y:S01]  /*0e90*/  LDCU UR6, c[0x0][UR6+0x2a0] ;  /* 0x00005400060677ac */ /* 0x000ee20008000800 */
[----:B------:R-:W-:-:S05]  /*0ea0*/  CS2R.32 R48, SR_CgaSize ;  /* 0x0000000000307805 */ /* 0x000fca0000008a00 */
[----:B------:R-:W-:-:S05]  /*0eb0*/  IMAD R48, R48, -0xa0, RZ ;  /* 0xffffff6030307824 */ /* 0x000fca00078e02ff */
[----:B------:R-:W-:-:S14]  /*0ec0*/  R2UR UR7, R48 ;  /* 0x00000000300772ca */ /* 0x000fdc00000e0000 */
[----:B------:R-:W3:Y:S01]  /*0ed0*/  LDCU UR7, c[0x0][UR7+0x2a4] ;  /* 0x00005480070777ac */ /* 0x000ee20008000800 */
[----:B------:R-:W-:Y:S01]  /*0ee0*/  USHF.L.U32 UR24, UR54, 0xb, URZ ;  /* 0x0000000b36187899 */ /* 0x000fe200080006ff */
[----:B------:R-:W3:Y:S01]  /*0ef0*/  LDCU UR19, c[0x0][0xb24] ;  /* 0x00016480ff1377ac */ /* 0x000ee20008000800 */
[----:B------:R-:W3:Y:S01]  /*0f00*/  LDCU UR42, c[0x0][0xb24] ;  /* 0x00016480ff2a77ac */ /* 0x000ee20008000800 */
[----:B-1----:R-:W-:Y:S01]  /*0f10*/  I2FP.F32.U32 R3, UR26 ;  /* 0x0000001a00037c45 */ /* 0x002fe20008201000 */
[----:B------:R-:W1:Y:S04]  /*0f20*/  LDCU UR22, c[0x0][0xb30] ;  /* 0x00016600ff1677ac */ /* 0x000e680008000800 */
[----:B--2---:R-:W-:Y:S01]  /*0f30*/  FMUL R3, R3, UR5 ;  /* 0x0000000503037c20 */ /* 0x004fe20008400000 */
[----:B------:R-:W-:Y:S01]  /*0f40*/  ULOP3.LUT UR24, UR24, 0x800, URZ, 0xc0, !UPT ;  /* 0x0000080018187892 */ /* 0x000fe2000f8ec0ff */
[----:B----4-:R-:W-:-:S04]  /*0f50*/  I2FP.F32.U32 R2, UR30 ;  /* 0x0000001e00027c45 */ /* 0x010fc80008201000 */
[----:B------:R-:W2:Y:S01]  /*0f60*/  F2I.U32.TRUNC.NTZ R3, R3 ;  /* 0x0000000300037305 */ /* 0x000ea2000020f000 */
[----:B---3--:R-:W-:-:S07]  /*0f70*/  FMUL R2, R2, UR4 ;  /* 0x0000000402027c20 */ /* 0x008fce0008400000 */
[----:B------:R-:W3:Y:S01]  /*0f80*/  F2I.U32.TRUNC.NTZ R2, R2 ;  /* 0x0000000200027305 */ /* 0x000ee2000020f000 */
[----:B--2---:R-:W-:Y:S02]  /*0f90*/  R2UR UR5, R3 ;  /* 0x00000000030572ca */ /* 0x004fe400000e0000 */
[----:B---3--:R-:W-:Y:S02]  /*0fa0*/  R2UR UR4, R2 ;  /* 0x00000000020472ca */ /* 0x008fe400000e0000 */
[----:B------:R-:W-:-:S09]  /*0fb0*/  PRMT R2, RZ, 0x7610, R2 ;  /* 0x00007610ff027816 */ /* 0x000fd20000000002 */
[----:B------:R-:W-:-:S04]  /*0fc0*/  UIADD3 UR5, UPT, UPT, -UR5, URZ, URZ ;  /* 0x000000ff05057290 */ /* 0x000fc8000fffe1ff */
[----:B------:R-:W-:Y:S02]  /*0fd0*/  UIMAD UR5, UR6, UR5, UR26 ;  /* 0x00000005060572a4 */ /* 0x000fe4000f8e021a */
[----:B------:R-:W-:-:S04]  /*0fe0*/  UIADD3 UR4, UPT, UPT, -UR4, URZ, URZ ;  /* 0x000000ff04047290 */ /* 0x000fc8000fffe1ff */
[----:B------:R-:W-:Y:S01]  /*0ff0*/  IMAD.U32 R48, RZ, RZ, UR5 ;  /* 0x00000005ff307e24 */ /* 0x000fe2000f8e00ff */
[----:B------:R-:W-:-:S06]  /*1000*/  UIMAD UR4, UR7, UR4, UR30 ;  /* 0x00000004070472a4 */ /* 0x000fcc000f8e021e */
[----:B------:R-:W-:Y:S01]  /*1010*/  IMAD.U32 R47, RZ, RZ, UR4 ;  /* 0x00000004ff2f7e24 */ /* 0x000fe2000f8e00ff */
[----:B-1----:R-:W-:Y:S06]  /*1020*/  BRA.U UP4, `(.L_x_17) ;  /* 0x00000001042c7547 */ /* 0x002fec000b800000 */
[----:B------:R-:W-:Y:S02]  /*1030*/  R2UR UR4, R47 ;  /* 0x000000002f0472ca */ /* 0x000fe400000e0000 */
[----:B------:R-:W-:-:S11]  /*1040*/  R2UR UR6, R48 ;  /* 0x00000000300672ca */ /* 0x000fd600000e0000 */
[----:B------:R-:W-:-:S04]  /*1050*/  UISETP.NE.AND UP0, UPT, UR4, URZ, UPT ;  /* 0x000000ff0400728c */ /* 0x000fc8000bf05270 */
[----:B------:R-:W-:-:S04]  /*1060*/  UISETP.EQ.OR UP0, UPT, UR6, URZ, !UP0 ;  /* 0x000000ff0600728c */ /* 0x000fc8000c702670 */
[----:B------:R-:W-:Y:S02]  /*1070*/  USEL UR5, URZ, 0x1, !UP0 ;  /* 0x00000001ff057887 */ /* 0x000fe4000c000000 */
[----:B------:R-:W-:-:S04]  /*1080*/  UISETP.NE.AND UP0, UPT, UR4, URZ, UPT ;  /* 0x000000ff0400728c */ /* 0x000fc8000bf05270 */
[----:B------:R-:W-:Y:S02]  /*1090*/  USEL UR4, URZ, 0x2, UP0 ;  /* 0x00000002ff047887 */ /* 0x000fe40008000000 */
[----:B------:R-:W-:-:S04]  /*10a0*/  UISETP.NE.AND UP0, UPT, UR6, 0x1, UPT ;  /* 0x000000010600788c */ /* 0x000fc8000bf05270 */
[----:B------:R-:W-:-:S04]  /*10b0*/  USEL UR4, UR4, 0x2, UP0 ;  /* 0x0000000204047887 */ /* 0x000fc80008000000 */
[----:B------:R-:W-:-:S06]  /*10c0*/  UIADD3 UR4, UPT, UPT, UR5, UR4, URZ ;  /* 0x0000000405047290 */ /* 0x000fcc000fffe0ff */
[----:B------:R-:W-:-:S07]  /*10d0*/  IMAD.U32 R2, RZ, RZ, UR4 ;  /* 0x00000004ff027e24 */ /* 0x000fce000f8e00ff */
.L_x_17:
[----:B------:R-:W1:Y:S01]  /*10e0*/  S2UR UR36, SR_CTAID.Z ;  /* 0x00000000002479c3 */ /* 0x000e620000002700 */
[----:B------:R-:W-:-:S09]  /*10f0*/  UISETP.GE.AND UP0, UPT, UR19, 0x1, UPT ;  /* 0x000000011300788c */ /* 0x000fd2000bf06270 */
[----:B------:R-:W-:Y:S05]  /*1100*/  BRA.U !UP0, `(.L_x_18) ;  /* 0x0000000108d07547 */ /* 0x000fea000b800000 */
[----:B------:R-:W2:Y:S01]  /*1110*/  LDCU UR20, c[0x0][0xb0c] ;  /* 0x00016180ff1477ac */ /* 0x000ea20008000800 */
[----:B------:R-:W3:Y:S01]  /*1120*/  LDCU.128 UR12, c[0x0][0xb10] ;  /* 0x00016200ff0c77ac */ /* 0x000ee20008000c00 */
[----:B------:R-:W4:Y:S01]  /*1130*/  LDCU UR6, c[0x0][0x370] ;  /* 0x00006e00ff0677ac */ /* 0x000f220008000800 */
[----:B------:R-:W1:Y:S01]  /*1140*/  LDCU UR7, c[0x0][0x374] ;  /* 0x00006e80ff0777ac */ /* 0x000e620008000800 */
[----:B------:R-:W1:Y:S01]  /*1150*/  LDCU UR21, c[0x0][0xb20] ;  /* 0x00016400ff1577ac */ /* 0x000e620008000800 */
[----:B--2---:R-:W-:Y:S02]  /*1160*/  UISETP.NE.AND UP0, UPT, UR20, 0x1, UPT ;  /* 0x000000011400788c */ /* 0x004fe4000bf05270 */
[----:B---3--:R-:W-:Y:S01]  /*1170*/  UIMAD.WIDE.U32 UR4, UR26, UR12, URZ ;  /* 0x0000000c1a0472a5 */ /* 0x008fe2000f8e00ff */
[----:B------:R-:W2:Y:S01]  /*1180*/  LDCU.64 UR8, c[0x0][0xb28] ;  /* 0x00016500ff0877ac */ /* 0x000ea20008000a00 */
[----:B----4-:R-:W-:Y:S02]  /*1190*/  UIMAD.WIDE.U32 UR10, UR6, UR12, URZ ;  /* 0x0000000c060a72a5 */ /* 0x010fe4000f8e00ff */
[----:B------:R-:W-:-:S02]  /*11a0*/  USHF.R.U32.HI UR5, URZ, UR13, UR5 ;  /* 0x0000000dff057299 */ /* 0x000fc40008011605 */
[----:B------:R-:W-:Y:S02]  /*11b0*/  UISETP.NE.AND UP2, UPT, UR19, 0x1, UPT ;  /* 0x000000011300788c */ /* 0x000fe4000bf45270 */
[----:B------:R-:W-:Y:S01]  /*11c0*/  USEL UR5, UR26, UR5, !UP0 ;  /* 0x000000051a057287 */ /* 0x000fe2000c000000 */
[----:B------:R-:W-:Y:S01]  /*11d0*/  UMOV UR10, UR11 ;  /* 0x0000000b000a7c82 */ /* 0x000fe20008000000 */
[----:B------:R-:W-:Y:S02]  /*11e0*/  UIMAD.WIDE.U32 UR16, UR30, UR15, URZ ;  /* 0x0000000f1e1072a5 */ /* 0x000fe4000f8e00ff */
[----:B------:R-:W-:Y:S02]  /*11f0*/  @UP0 USHF.R.U32.HI UR6, URZ, UR13, UR10 ;  /* 0x0000000dff060299 */ /* 0x000fe4000801160a */
[----:B------:R-:W-:Y:S02]  /*1200*/  UISETP.NE.AND UP0, UPT, UR14, 0x1, UPT ;  /* 0x000000010e00788c */ /* 0x000fe4000bf05270 */
[----:B-1----:R-:W-:-:S02]  /*1210*/  UIMAD.WIDE.U32 UR10, UR7, UR15, URZ ;  /* 0x0000000f070a72a5 */ /* 0x002fc4000f8e00ff */
[----:B--2---:R-:W-:Y:S01]  /*1220*/  UIMAD.WIDE.U32 UR12, UR6, UR8, URZ ;  /* 0x00000008060c72a5 */ /* 0x004fe2000f8e00ff */
[----:B------:R-:W-:Y:S02]  /*1230*/  UMOV UR4, UR17 ;  /* 0x0000001100047c82 */ /* 0x000fe40008000000 */
[----:B------:R-:W-:Y:S02]  /*1240*/  USHF.R.U32.HI UR4, URZ, UR21, UR4 ;  /* 0x00000015ff047299 */ /* 0x000fe40008011604 */
[----:B------:R-:W-:Y:S02]  /*1250*/  UMOV UR10, UR11 ;  /* 0x0000000b000a7c82 */ /* 0x000fe40008000000 */
[----:B------:R-:W-:Y:S01]  /*1260*/  UMOV UR12, UR13 ;  /* 0x0000000d000c7c82 */ /* 0x000fe20008000000 */
[----:B------:R-:W-:Y:S02]  /*1270*/  @UP0 USHF.R.U32.HI UR7, URZ, UR21, UR10 ;  /* 0x00000015ff070299 */ /* 0x000fe4000801160a */
[----:B------:R-:W-:-:S02]  /*1280*/  USEL UR4, UR30, UR4, !UP0 ;  /* 0x000000041e047287 */ /* 0x000fc4000c000000 */
[----:B------:R-:W-:Y:S02]  /*1290*/  UIMAD.WIDE.U32 UR10, UR7, UR8, URZ ;  /* 0x00000008070a72a5 */ /* 0x000fe4000f8e00ff */
[----:B------:R-:W-:Y:S02]  /*12a0*/  @UP2 USHF.R.U32.HI UR6, URZ, UR9, UR12 ;  /* 0x00000009ff062299 */ /* 0x000fe4000801160c */
[----:B------:R-:W-:-:S03]  /*12b0*/  UIMAD.WIDE.U32 UR12, UR4, UR8, URZ ;  /* 0x00000008040c72a5 */ /* 0x000fc6000f8e00ff */
[----:B------:R-:W-:Y:S02]  /*12c0*/  UMOV UR10, UR11 ;  /* 0x0000000b000a7c82 */ /* 0x000fe40008000000 */
[----:B------:R-:W-:Y:S02]  /*12d0*/  @UP2 USHF.R.U32.HI UR7, URZ, UR9, UR10 ;  /* 0x00000009ff072299 */ /* 0x000fe4000801160a */
[----:B------:R-:W-:Y:S02]  /*12e0*/  UIMAD UR10, UR6, UR19, URZ ;  /* 0x00000013060a72a4 */ /* 0x000fe4000f8e02ff */
[----:B------:R-:W-:-:S04]  /*12f0*/  UIMAD UR7, UR7, UR19, URZ ;  /* 0x00000013070772a4 */ /* 0x000fc8000f8e02ff */
[----:B------:R-:W-:-:S03]  /*1300*/  UISETP.GE.AND UP0, UPT, UR4, UR7, UPT ;  /* 0x000000070400728c */ /* 0x000fc6000bf06270 */
[----:B------:R-:W-:Y:S01]  /*1310*/  UMOV UR7, UR13 ;  /* 0x0000000d00077c82 */ /* 0x000fe20008000000 */
[----:B------:R-:W-:Y:S02]  /*1320*/  UISETP.GE.OR UP0, UPT, UR5, UR10, UP0 ;  /* 0x0000000a0500728c */ /* 0x000fe40008706670 */
[----:B------:R-:W-:Y:S02]  /*1330*/  UIMAD.WIDE.U32 UR10, UR5, UR8, URZ ;  /* 0x00000008050a72a5 */ /* 0x000fe4000f8e00ff */
[----:B------:R-:W-:Y:S02]  /*1340*/  USHF.R.U32.HI UR7, URZ, UR9, UR7 ;  /* 0x00000009ff077299 */ /* 0x000fe40008011607 */
[----:B------:R-:W-:Y:S02]  /*1350*/  UIADD3 UR10, UPT, UPT, -UR4, URZ, URZ ;  /* 0x000000ff040a7290 */ /* 0x000fe4000fffe1ff */
[----:B------:R-:W-:Y:S02]  /*1360*/  USEL UR7, UR4, UR7, !UP2 ;  /* 0x0000000704077287 */ /* 0x000fe4000d000000 */
[----:B------:R-:W-:Y:S01]  /*1370*/  UIMAD UR10, UR14, UR10, UR30 ;  /* 0x0000000a0e0a72a4 */ /* 0x000fe2000f8e021e */
[----:B------:R-:W-:Y:S01]  /*1380*/  @!UP0 UMOV UR8, UR11 ;  /* 0x0000000b00088c82 */ /* 0x000fe20008000000 */
[----:B------:R-:W-:-:S02]  /*1390*/  UIADD3 UR11, UPT, UPT, -UR5, URZ, URZ ;  /* 0x000000ff050b7290 */ /* 0x000fc4000fffe1ff */
[----:B------:R-:W-:Y:S02]  /*13a0*/  @!UP0 USHF.R.U32.HI UR8, URZ, UR9, UR8 ;  /* 0x00000009ff088299 */ /* 0x000fe40008011608 */
[----:B------:R-:W-:Y:S02]  /*13b0*/  UIADD3 UR9, UPT, UPT, -UR7, URZ, URZ ;  /* 0x000000ff07097290 */ /* 0x000fe4000fffe1ff */
[----:B------:R-:W-:Y:S02]  /*13c0*/  @!UP0 USEL UR8, UR5, UR8, !UP2 ;  /* 0x0000000805088287 */ /* 0x000fe4000d000000 */
[----:B------:R-:W-:Y:S02]  /*13d0*/  UIMAD UR9, UR19, UR9, UR4 ;  /* 0x00000009130972a4 */ /* 0x000fe4000f8e0204 */
[----:B------:R-:W-:Y:S02]  /*13e0*/  @!UP0 UIADD3 UR7, UPT, UPT, UR7, -UR8, URZ ;  /* 0x8000000807078290 */ /* 0x000fe4000fffe0ff */
[----:B------:R-:W-:-:S02]  /*13f0*/  @!UP0 UIMAD UR6, UR9, UR6, UR8 ;  /* 0x00000006090682a4 */ /* 0x000fc4000f8e0208 */
[----:B------:R-:W-:Y:S02]  /*1400*/  @!UP0 UIMAD UR4, UR7, UR19, UR5 ;  /* 0x00000013070482a4 */ /* 0x000fe4000f8e0205 */
[----:B------:R-:W-:Y:S02]  /*1410*/  UIMAD UR26, UR20, UR11, UR26 ;  /* 0x0000000b141a72a4 */ /* 0x000fe4000f8e021a */
[----:B------:R-:W-:Y:S01]  /*1420*/  UIMAD UR30, UR4, UR14, UR10 ;  /* 0x0000000e041e72a4 */ /* 0x000fe2000f8e020a */
[----:B------:R-:W-:Y:S02]  /*1430*/  @!UP0 UMOV UR5, UR6 ;  /* 0x0000000600058c82 */ /* 0x000fe40008000000 */
[----:B------:R-:W-:-:S12]  /*1440*/  UIMAD UR26, UR5, UR20, UR26 ;  /* 0x00000014051a72a4 */ /* 0x000fd8000f8e021a */
.L_x_18:
[----:B------:R-:W-:-:S09]  /*1450*/  UISETP.NE.AND UP0, UPT, UR22, 0x1, UPT ;  /* 0x000000011600788c */ /* 0x000fd2000bf05270 */
[----:B------:R-:W-:Y:S05]  /*1460*/  BRA.U UP0, `(.L_x_19) ;  /* 0x0000000100407547 */ /* 0x000fea000b800000 */
[----:B------:R-:W2:Y:S01]  /*1470*/  LDCU.128 UR8, c[0x0][0xb10] ;  /* 0x00016200ff0877ac */ /* 0x000ea20008000c00 */
[----:B------:R-:W3:Y:S01]  /*1480*/  LDCU UR12, c[0x0][0xb0c] ;  /* 0x00016180ff0c77ac */ /* 0x000ee20008000800 */
[----:B------:R-:W4:Y:S01]  /*1490*/  LDCU UR13, c[0x0][0xb20] ;  /* 0x00016400ff0d77ac */ /* 0x000f220008000800 */
[----:B--2---:R-:W-:Y:S02]  /*14a0*/  UIMAD.WIDE.U32 UR4, UR26, UR8, URZ ;  /* 0x000000081a0472a5 */ /* 0x004fe4000f8e00ff */
[----:B------:R-:W-:Y:S02]  /*14b0*/  UIMAD.WIDE.U32 UR6, UR30, UR11, URZ ;  /* 0x0000000b1e0672a5 */ /* 0x000fe4000f8e00ff */
[----:B---3--:R-:W-:Y:S02]  /*14c0*/  UISETP.NE.AND UP0, UPT, UR12, 0x1, UPT ;  /* 0x000000010c00788c */ /* 0x008fe4000bf05270 */
[----:B------:R-:W-:-:S03]  /*14d0*/  USHF.R.U32.HI UR5, URZ, UR9, UR5 ;  /* 0x00000009ff057299 */ /* 0x000fc60008011605 */
[----:B------:R-:W-:Y:S01]  /*14e0*/  UMOV UR4, UR7 ;  /* 0x0000000700047c82 */ /* 0x000fe20008000000 */
[----:B------:R-:W-:Y:S02]  /*14f0*/  USEL UR5, UR26, UR5, !UP0 ;  /* 0x000000051a057287 */ /* 0x000fe4000c000000 */
[----:B------:R-:W-:Y:S02]  /*1500*/  UISETP.NE.AND UP0, UPT, UR10, 0x1, UPT ;  /* 0x000000010a00788c */ /* 0x000fe4000bf05270 */
[----:B----4-:R-:W-:-:S04]  /*1510*/  USHF.R.U32.HI UR4, URZ, UR13, UR4 ;  /* 0x0000000dff047299 */ /* 0x010fc80008011604 */
[----:B------:R-:W-:-:S04]  /*1520*/  USEL UR4, UR30, UR4, !UP0 ;  /* 0x000000041e047287 */ /* 0x000fc8000c000000 */
[----:B------:R-:W-:Y:S02]  /*1530*/  UIADD3 UR6, UPT, UPT, UR5, -UR4, URZ ;  /* 0x8000000405067290 */ /* 0x000fe4000fffe0ff */
[----:B------:R-:W-:Y:S02]  /*1540*/  UIADD3 UR4, UPT, UPT, -UR5, UR4, URZ ;  /* 0x0000000405047290 */ /* 0x000fe4000fffe1ff */
[----:B------:R-:W-:Y:S02]  /*1550*/  UIMAD UR30, UR6, UR10, UR30 ;  /* 0x0000000a061e72a4 */ /* 0x000fe4000f8e021e */
[----:B------:R-:W-:-:S12]  /*1560*/  UIMAD UR26, UR4, UR12, UR26 ;  /* 0x0000000c041a72a4 */ /* 0x000fd8000f8e021a */
.L_x_19:
[----:B------:R-:W-:Y:S01]  /*1570*/  UISETP.NE.AND UP0, UPT, UR18, 0x2, UPT ;  /* 0x000000021200788c */ /* 0x000fe2000bf05270 */
[----:B------:R-:W-:Y:S09]  /*1580*/  BRA.U !UP6, `(.L_x_20) ;  /* 0x000000010e0c7547 */ /* 0x000ff2000b800000 */
[----:B------:R-:W-:Y:S01]  /*1590*/  UCGABAR_WAIT ;  /* 0x0000000000007dc7 */ /* 0x000fe20008000000 */
[----:B------:R-:W-:Y:S01]  /*15a0*/  CCTL.IVALL ;  /* 0x00000000ff00798f */ /* 0x000fe20002000000 */
[----:B------:R-:W-:Y:S05]  /*15b0*/  BRA `(.L_x_21) ;  /* 0x0000000000047947 */ /* 0x000fea0003800000 */
.L_x_20:
[----:B------:R-:W-:Y:S06]  /*15c0*/  BAR.SYNC.DEFER_BLOCKING 0x0 ;  /* 0x0000000000007b1d */ /* 0x000fec0000010000 */
.L_x_21:
[----:B------:R-:W-:Y:S05]  /*15d0*/  BRA.U UP0, `(.L_x_22) ;  /* 0x0000001100ac7547 */ /* 0x000fea000b800000 */
[----:B------:R-:W2:Y:S01]  /*15e0*/  LDCU UR6, c[0x0][0x38c] ;  /* 0x00007180ff0677ac */ /* 0x000ea20008000800 */
[----:B------:R-:W-:Y:S01]  /*15f0*/  PLOP3.LUT P1, PT, PT, PT, UP3, 0x80, 0x8 ;  /* 0x000000000008781c */ /* 0x000fe20003f2f038 */
[----:B------:R-:W-:Y:S01]  /*1600*/  IMAD.MOV.U32 R12, RZ, RZ, 0x1 ;  /* 0x00000001ff0c7424 */ /* 0x000fe200078e00ff */
[----:B------:R-:W-:Y:S01]  /*1610*/  ISETP.EQ.OR P2, PT, R0, RZ, P3 ;  /* 0x000000ff0000720c */ /* 0x000fe20001f42670 */
[----:B------:R-:W-:Y:S01]  /*1620*/  UISETP.NE.AND UP1, UPT, UR18, URZ, UPT ;  /* 0x000000ff1200728c */ /* 0x000fe2000bf25270 */
[----:B------:R-:W-:Y:S01]  /*1630*/  PLOP3.LUT P1, PT, P1, PT, PT, 0x8, 0x80 ;  /* 0x000000000080781c */ /* 0x000fe20000f2e170 */
[----:B------:R-:W-:Y:S01]  /*1640*/  USEL UR25, URZ, 0x1, UP5 ;  /* 0x00000001ff197887 */ /* 0x000fe2000a800000 */
[----:B------:R-:W-:Y:S01]  /*1650*/  CS2R R10, SRZ ;  /* 0x00000000000a7805 */ /* 0x000fe2000001ff00 */
[----:B------:R-:W-:Y:S01]  /*1660*/  IMAD.MOV.U32 R9, RZ, RZ, RZ ;  /* 0x000000ffff097224 */ /* 0x000fe200078e00ff */
[----:B------:R-:W3:Y:S01]  /*1670*/  LDCU UR39, c[0x0][0x370] ;  /* 0x00006e00ff2777ac */ /* 0x000ee20008000800 */
[----:B------:R-:W-:Y:S01]  /*1680*/  IMAD.MOV.U32 R8, RZ, RZ, 0x1 ;  /* 0x00000001ff087424 */ /* 0x000fe200078e00ff */
[----:B------:R-:W4:Y:S01]  /*1690*/  LDCU.64 UR28, c[0x0][0x348] ;  /* 0x00006900ff1c77ac */ /* 0x000f220008000a00 */
[----:B------:R-:W-:-:S02]  /*16a0*/  USHF.R.U32.HI UR44, URZ, 0x6, UR24 ;  /* 0x00000006ff2c7899 */ /* 0x000fc40008011618 */
[----:B--2---:R-:W-:Y:S02]  /*16b0*/  UIADD3 UR5, UPT, UPT, UR6, 0x3f, URZ ;  /* 0x0000003f06057890 */ /* 0x004fe4000fffe0ff */
[----:B------:R-:W-:Y:S02]  /*16c0*/  UIADD3 UR45, UPT, UPT, UR6, 0x7e, URZ ;  /* 0x0000007e062d7890 */ /* 0x000fe4000fffe0ff */
[----:B------:R-:W-:Y:S01]  /*16d0*/  USHF.R.S32.HI UR4, URZ, 0x1f, UR5 ;  /* 0x0000001fff047899 */ /* 0x000fe20008011405 */
[----:B------:R-:W2:Y:S03]  /*16e0*/  LDCU UR38, c[0x0][0x374] ;  /* 0x00006e80ff2677ac */ /* 0x000ea60008000800 */
[----:B------:R-:W-:Y:S02]  /*16f0*/  ULEA.HI UR4, UR4, UR5, URZ, 0x6 ;  /* 0x0000000504047291 */ /* 0x000fe4000f8f30ff */
[----:B------:R-:W-:-:S02]  /*1700*/  USEL UR25, UR25, 0x2, UP1 ;  /* 0x0000000219197887 */ /* 0x000fc40008800000 */
[----:B------:R-:W-:Y:S02]  /*1710*/  USHF.R.S32.HI UR41, URZ, 0x6, UR4 ;  /* 0x00000006ff297899 */ /* 0x000fe40008011404 */
[----:B------:R-:W-:Y:S02]  /*1720*/  UIADD3 UR4, UPT, UPT, UR6, -0x1, URZ ;  /* 0xffffffff06047890 */ /* 0x000fe4000fffe0ff */
[----:B------:R-:W-:Y:S02]  /*1730*/  UISETP.LT.U32.AND UP0, UPT, UR41, 0x3, UPT ;  /* 0x000000032900788c */ /* 0x000fe4000bf01070 */
[----:B------:R-:W-:Y:S02]  /*1740*/  UISETP.GE.U32.AND UP2, UPT, UR4, -0x7f, UPT ;  /* 0xffffff810400788c */ /* 0x000fe4000bf46070 */
[----:B------:R-:W-:Y:S01]  /*1750*/  USEL UR40, UR41, 0x3, UP0 ;  /* 0x0000000329287887 */ /* 0x000fe20008000000 */
[----:B------:R-:W-:-:S03]  /*1760*/  UMOV UR5, URZ ;  /* 0x000000ff00057c82 */ /* 0x000fc60008000000 */
[----:B------:R-:W-:Y:S02]  /*1770*/  UIADD3 UR21, UPT, UPT, UR40, -0x1, URZ ;  /* 0xffffffff28157890 */ /* 0x000fe4000fffe0ff */
[----:B------:R-:W-:-:S03]  /*1780*/  UIADD3 UR43, UPT, UPT, UR41, -UR40, URZ ;  /* 0x80000028292b7290 */ /* 0x000fc6000fffe0ff */
[----:B------:R-:W-:-:S04]  /*1790*/  @UP2 UIADD3 UR21, UPT, UPT, UR40, URZ, URZ ;  /* 0x000000ff28152290 */ /* 0x000fc8000fffe0ff */
[----:B--234-:R-:W-:-:S12]  /*17a0*/  UIADD3 UR21, UPT, UPT, UR21, 0x1, URZ ;  /* 0x0000000115157890 */ /* 0x01cfd8000fffe0ff */
.L_x_42:
[----:B------:R-:W-:Y:S01]  /*17b0*/  UISETP.NE.AND UP0, UPT, UR54, URZ, UPT ;  /* 0x000000ff3600728c */ /* 0x000fe2000bf05270 */
[----:B------:R-:W2:Y:S08]  /*17c0*/  S2UR UR54, SR_CgaCtaId ;  /* 0x00000000003679c3 */ /* 0x000eb00000008800 */
[----:B------:R-:W-:Y:S05]  /*17d0*/  BRA.U UP0, `(.L_x_23) ;  /* 0x0000000100347547 */ /* 0x000fea000b800000 */
[----:B------:R-:W3:Y:S01]  /*17e0*/  S2R R0, SR_CgaCtaId ;  /* 0x0000000000007919 */ /* 0x000ee20000008800 */
[----:B------:R-:W-:-:S04]  /*17f0*/  MOV R2, 0x400 ;  /* 0x0000040000027802 */ /* 0x000fc80000000f00 */
[----:B---3--:R-:W-:Y:S02]  /*1800*/  LEA R0, R0, R2, 0x18 ;  /* 0x0000000200007211 */ /* 0x008fe400078ec0ff */
[----:B------:R-:W-:-:S03]  /*1810*/  SHF.L.U32 R2, R8, 0x1f, RZ ;  /* 0x0000001f08027819 */ /* 0x000fc600000006ff */
[----:B------:R-:W-:-:S04]  /*1820*/  IMAD R0, R9, 0x8, R0 ;  /* 0x0000000809007824 */ /* 0x000fc800078e0200 */
[----:B------:R-:W3:Y:S02]  /*1830*/  SYNCS.PHASECHK.TRANS64.TRYWAIT P0, [R0+URZ+0xe0], R2 ;  /* 0x0000e002000075a7 */ /* 0x000ee400080011ff */
[----:B---3--:R-:W-:Y:S05]  /*1840*/  @!P0 BRA `(.L_x_24) ;  /* 0x0000005c00308947 */ /* 0x008fea0003800000 */
.L_x_121:
[----:B------:R-:W-:Y:S01]  /*1850*/  VIADD R9, R9, 0x1 ;  /* 0x0000000109097836 */ /* 0x000fe20000000000 */
[----:B------:R3:W-:Y:S04]  /*1860*/  SYNCS.ARRIVE.TRANS64.A1T0 RZ, [R0+URZ+0xd0], RZ ;  /* 0x0000d0ff00ff79a7 */ /* 0x0007e800081000ff */
[----:B------:R-:W-:-:S04]  /*1870*/  ISETP.NE.AND P0, PT, R9, 0x2, PT ;  /* 0x000000020900780c */ /* 0x000fc80003f05270 */
[----:B------:R-:W-:Y:S02]  /*1880*/  SEL R9, R9, RZ, P0 ;  /* 0x000000ff09097207 */ /* 0x000fe40000000000 */
[----:B---3--:R-:W-:-:S04]  /*1890*/  SEL R0, RZ, 0x1, P0 ;  /* 0x00000001ff007807 */ /* 0x008fc80000000000 */
[----:B------:R-:W-:-:S07]  /*18a0*/  LOP3.LUT R8, R8, R0, RZ, 0x3c, !PT ;  /* 0x0000000008087212 */ /* 0x000fce00078e3cff */
.L_x_23:
[----:B------:R-:W-:Y:S01]  /*18b0*/  UMOV UR6, 0x400 ;  /* 0x0000040000067882 */ /* 0x000fe20000000000 */
[----:B------:R-:W-:Y:S01]  /*18c0*/  SHF.L.U32 R0, R12, 0x1f, RZ ;  /* 0x0000001f0c007819 */ /* 0x000fe200000006ff */
[----:B--2---:R-:W-:Y:S02]  /*18d0*/  ULEA UR6, UR54, UR6, 0x18 ;  /* 0x0000000636067291 */ /* 0x004fe4000f8ec0ff */
[----:B------:R-:W-:Y:S02]  /*18e0*/  UISETP.GE.U32.AND UP0, UPT, UR45, 0x7f, UPT ;  /* 0x0000007f2d00788c */ /* 0x000fe4000bf06070 */
[----:B------:R-:W-:Y:S02]  /*18f0*/  ULEA UR4, UR5, UR6, 0x3 ;  /* 0x0000000605047291 */ /* 0x000fe4000f8e18ff */
[----:B------:R-:W-:Y:S02]  /*1900*/  USHF.L.U32 UR35, UR26, 0x6, URZ ;  /* 0x000000061a237899 */ /* 0x000fe400080006ff */
[----:B------:R-:W-:Y:S01]  /*1910*/  ULEA UR11, UR30, UR44, 0x6 ;  /* 0x0000002c1e0b7291 */ /* 0x000fe2000f8e30ff */
[----:B------:R-:W-:-:S04]  /*1920*/  UMOV UR13, URZ ;  /* 0x000000ff000d7c82 */ /* 0x000fc80008000000 */
[----:B------:R2:W3:Y:S01]  /*1930*/  SYNCS.PHASECHK.TRANS64.TRYWAIT P0, [UR4+0x18], R0 ;  /* 0x00001800ff0075a7 */ /* 0x0004e20008001104 */
[----:B------:R-:W-:Y:S06]  /*1940*/  BRA.U !UP0, `(.L_x_25) ;  /* 0x0000000108c07547 */ /* 0x000fec000b800000 */
[----:B------:R-:W-:Y:S01]  /*1950*/  UMOV UR7, URZ ;  /* 0x000000ff00077c82 */ /* 0x000fe20008000000 */
[----:B------:R-:W-:-:S05]  /*1960*/  UMOV UR4, UR5 ;  /* 0x0000000500047c82 */ /* 0x000fca0008000000 */
.L_x_31:
[----:B------:R-:W-:Y:S01]  /*1970*/  ULEA UR33, UR4, UR6, 0x3 ;  /* 0x0000000604217291 */ /* 0x000fe2000f8e18ff */
[----:B---3--:R-:W-:Y:S01]  /*1980*/  @!P3 MOV R2, 0x4000 ;  /* 0x000040000002b802 */ /* 0x008fe20000000f00 */
[----:B-1-34-:R-:W-:Y:S10]  /*1990*/  @P0 BRA `(.L_x_26) ;  /* 0x00000000000c0947 */ /* 0x01aff40003800000 */
[----:B------:R-:W-:-:S04]  /*19a0*/  SHF.L.U32 R3, R12, 0x1f, RZ ;  /* 0x0000001f0c037819 */ /* 0x000fc800000006ff */
[----:B------:R-:W3:Y:S02]  /*19b0*/  SYNCS.PHASECHK.TRANS64.TRYWAIT P0, [UR33+0x18], R3 ;  /* 0x00001803ff0075a7 */ /* 0x000ee40008001121 */
[----:B---3--:R-:W-:Y:S05]  /*19c0*/  @!P0 BRA `(.L_x_27) ;  /* 0x0000005800e48947 */ /* 0x008fea0003800000 */
.L_x_26:
[----:B------:R3:W-:Y:S01]  /*19d0*/  @!P3 SYNCS.ARRIVE.TRANS64 RZ, [UR33], R2 ;  /* 0x00000002ffffb9a7 */ /* 0x0007e20008000021 */
[----:B------:R-:W-:-:S04]  /*19e0*/  ULOP3.LUT UR5, UR25, 0x2, URZ, 0xfc, !UPT ;  /* 0x0000000219057892 */ /* 0x000fc8000f8efcff */
[----:B------:R-:W-:-:S09]  /*19f0*/  UISETP.NE.AND UP0, UPT, UR5, 0x2, UPT ;  /* 0x000000020500788c */ /* 0x000fd2000bf05270 */
[----:B------:R-:W-:Y:S05]  /*1a00*/  BRA.U UP0, `(.L_x_28) ;  /* 0x0000000100047547 */ /* 0x000fea000b800000 */
[----:B-1----:R-:W-:Y:S05]  /*1a10*/  BPT.TRAP 0x1 ;  /* 0x000000040000795c */ /* 0x002fea0000300000 */
.L_x_28:
[----:B------:R-:W-:Y:S04]  /*1a20*/  BSSY.RECONVERGENT B0, `(.L_x_29) ;  /* 0x0000003000007945 */ /* 0x000fe80003800200 */
[----:B------:R-:W-:Y:S05]  /*1a30*/  @P2 BRA `(.L_x_30) ;  /* 0x0000000000042947 */ /* 0x000fea0003800000 */
[----:B-1----:R-:W-:Y:S05]  /*1a40*/  BPT.TRAP 0x1 ;  /* 0x000000040000795c */ /* 0x002fea0000300000 */
.L_x_30:
[----:B-1----:R-:W-:Y:S05]  /*1a50*/  BSYNC.RECONVERGENT B0 ;  /* 0x0000000000007941 */ /* 0x002fea0003800200 */
.L_x_29:
[----:B------:R-:W-:Y:S02]  /*1a60*/  UIADD3 UR5, UPT, UPT, UR4, 0x1, URZ ;  /* 0x0000000104057890 */ /* 0x000fe4000fffe0ff */
[----:B------:R-:W-:Y:S02]  /*1a70*/  ULEA UR32, UR4, UR6, 0xd ;  /* 0x0000000604207291 */ /* 0x000fe4000f8e68ff */
[----:B------:R-:W-:Y:S02]  /*1a80*/  UISETP.NE.AND UP0, UPT, UR5, 0x3, UPT ;  /* 0x000000030500788c */ /* 0x000fe4000bf05270 */
[----:B------:R-:W-:Y:S02]  /*1a90*/  USHF.L.U32 UR34, UR7, 0x6, URZ ;  /* 0x0000000607227899 */ /* 0x000fe400080006ff */
[----:B------:R-:W-:Y:S02]  /*1aa0*/  USEL UR9, URZ, 0x1, UP0 ;  /* 0x00000001ff097887 */ /* 0x000fe40008000000 */
[----:B------:R-:W-:-:S02]  /*1ab0*/  USEL UR5, UR5, URZ, UP0 ;  /* 0x000000ff05057287 */ /* 0x000fc40008000000 */
[----:B------:R-:W-:Y:S02]  /*1ac0*/  UIADD3 UR14, UP0, UPT, UR28, 0x180, URZ ;  /* 0x000001801c0e7890 */ /* 0x000fe4000ff1e0ff */
[----:B------:R-:W-:Y:S01]  /*1ad0*/  ULEA UR8, UR5, UR6, 0x3 ;  /* 0x0000000605087291 */ /* 0x000fe2000f8e18ff */
[----:B------:R-:W-:Y:S01]  /*1ae0*/  LOP3.LUT R12, R12, UR9, RZ, 0x3c, !PT ;  /* 0x000000090c0c7c12 */ /* 0x000fe2000f8e3cff */
[----:B------:R-:W-:Y:S02]  /*1af0*/  ULEA UR4, UR4, UR24, 0xc ;  /* 0x0000001804047291 */ /* 0x000fe4000f8e60ff */
[----:B------:R-:W-:Y:S01]  /*1b00*/  UIADD3 UR7, UPT, UPT, UR7, 0x1, URZ ;  /* 0x0000000107077890 */ /* 0x000fe2000fffe0ff */
[----:B--2---:R-:W-:Y:S01]  /*1b10*/  SHF.L.U32 R0, R12, 0x1f, RZ ;  /* 0x0000001f0c007819 */ /* 0x004fe200000006ff */
[----:B------:R-:W-:Y:S02]  /*1b20*/  UIADD3 UR16, UP1, UPT, UR28, 0x80, URZ ;  /* 0x000000801c107890 */ /* 0x000fe4000ff3e0ff */
[----:B------:R-:W-:Y:S01]  /*1b30*/  UIADD3.X UR15, UPT, UPT, URZ, UR29, URZ, UP0, !UPT ;  /* 0x0000001dff0f7290 */ /* 0x000fe200087fe4ff */
[----:B------:R4:W1:Y:S01]  /*1b40*/  SYNCS.PHASECHK.TRANS64.TRYWAIT P0, [UR8+0x18], R0 ;  /* 0x00001800ff0075a7 */ /* 0x0008620008001108 */
[----:B------:R-:W-:-:S02]  /*1b50*/  ULEA UR4, UR4, UR6, 0x1 ;  /* 0x0000000604047291 */ /* 0x000fc4000f8e08ff */
[----:B------:R-:W-:Y:S02]  /*1b60*/  UISETP.NE.AND UP0, UPT, UR7, UR21, UPT ;  /* 0x000000150700728c */ /* 0x000fe4000bf05270 */
[----:B------:R-:W-:Y:S02]  /*1b70*/  UIADD3.X UR17, UPT, UPT, URZ, UR29, URZ, UP1, !UPT ;  /* 0x0000001dff117290 */ /* 0x000fe40008ffe4ff */
[----:B------:R-:W-:Y:S02]  /*1b80*/  UIADD3 UR32, UPT, UPT, UR32, 0x3400, URZ ;  /* 0x0000340020207890 */ /* 0x000fe4000fffe0ff */
[----:B------:R-:W-:Y:S01]  /*1b90*/  UIADD3 UR8, UPT, UPT, UR4, 0x9400, URZ ;  /* 0x0000940004087890 */ /* 0x000fe2000fffe0ff */
[----:B------:R-:W-:Y:S01]  /*1ba0*/  UMOV UR18, 0x0 ;  /* 0x0000000000127882 */ /* 0x000fe20000000000 */
[----:B------:R-:W-:Y:S01]  /*1bb0*/  UMOV UR19, 0x10000000 ;  /* 0x1000000000137882 */ /* 0x000fe20000000000 */
[----:B------:R-:W-:Y:S01]  /*1bc0*/  UMOV UR4, 0x30000 ;  /* 0x0003000000047882 */ /* 0x000fe20000000000 */
[----:B------:R-:W-:Y:S01]  /*1bd0*/  UMOV UR12, UR36 ;  /* 0x00000024000c7c82 */ /* 0x000fe20008000000 */
[----:B------:R-:W-:Y:S01]  /*1be0*/  UMOV UR9, UR33 ;  /* 0x0000002100097c82 */ /* 0x000fe20008000000 */
[----:B------:R-:W-:Y:S01]  /*1bf0*/  UMOV UR10, UR34 ;  /* 0x00000022000a7c82 */ /* 0x000fe20008000000 */
[----:B------:R-:W-:Y:S01]  /*1c00*/  UTMALDG.3D [UR32], [UR16], desc[UR18] ;  /* 0x00001220100075b4 */ /* 0x000fe20008011000 */
[----:B------:R-:W-:Y:S01]  /*1c10*/  UMOV UR13, UR21 ;  /* 0x00000015000d7c82 */ /* 0x000fe20008000000 */
[----:B------:R2:W-:Y:S02]  /*1c20*/  UTMALDG.3D.MULTICAST [UR8], [UR14], UR4, desc[UR18] ;  /* 0x000012080e0073b4 */ /* 0x0005e40008011804 */
[----:B--2---:R-:W-:Y:S01]  /*1c30*/  UMOV UR4, UR5 ;  /* 0x0000000500047c82 */ /* 0x004fe20008000000 */
[----:B------:R-:W-:Y:S05]  /*1c40*/  BRA.U UP0, `(.L_x_31) ;  /* 0xfffffffd00487547 */ /* 0x000fea000b83ffff */
.L_x_25:
[----:B------:R-:W-:Y:S01]  /*1c50*/  ULEA UR4, UR5, UR6, 0x3 ;  /* 0x0000000605047291 */ /* 0x000fe2000f8e18ff */
[----:B--2-4-:R-:W-:Y:S01]  /*1c60*/  SHF.L.U32 R0, R12, 0x1f, RZ ;  /* 0x0000001f0c007819 */ /* 0x014fe200000006ff */
[----:B------:R-:W-:Y:S01]  /*1c70*/  @!P1 SYNCS.ARRIVE.TRANS64.A1T0 RZ, [UR6+0x68], RZ ;  /* 0x000068ffffff99a7 */ /* 0x000fe20008100006 */
[----:B------:R-:W-:-:S06]  /*1c80*/  UISETP.GT.AND UP0, UPT, UR41, UR40, UPT ;  /* 0x000000282900728c */ /* 0x000fcc000bf04270 */
[----:B-1-3--:R1:W2:Y:S03]  /*1c90*/  SYNCS.PHASECHK.TRANS64.TRYWAIT P0, [UR4+0x18], R0 ;  /* 0x00001800ff0075a7 */ /* 0x00a2a60008001104 */
[----:B------:R-:W-:Y:S05]  /*1ca0*/  BRA.U !UP0, `(.L_x_32) ;  /* 0x0000000108c47547 */ /* 0x000fea000b800000 */
[----:B------:R-:W-:Y:S01]  /*1cb0*/  UIADD3 UR26, UPT, UPT, UR43, UR13, URZ ;  /* 0x0000000d2b1a7290 */ /* 0x000fe2000fffe0ff */
[----:B------:R-:W-:-:S11]  /*1cc0*/  UMOV UR4, UR5 ;  /* 0x0000000500047c82 */ /* 0x000fd60008000000 */
.L_x_38:
[----:B------:R-:W-:Y:S01]  /*1cd0*/  ULEA UR17, UR4, UR6, 0x3 ;  /* 0x0000000604117291 */ /* 0x000fe2000f8e18ff */
[----:B--2---:R-:W-:Y:S01]  /*1ce0*/  @!P3 MOV R2, 0x4000 ;  /* 0x000040000002b802 */ /* 0x004fe20000000f00 */
[----:B--2-4-:R-:W-:Y:S10]  /*1cf0*/  @P0 BRA `(.L_x_33) ;  /* 0x00000000000c0947 */ /* 0x014ff40003800000 */
[----:B------:R-:W-:-:S04]  /*1d00*/  SHF.L.U32 R3, R12, 0x1f, RZ ;  /* 0x0000001f0c037819 */ /* 0x000fc800000006ff */
[----:B------:R-:W2:Y:S02]  /*1d10*/  SYNCS.PHASECHK.TRANS64.TRYWAIT P0, [UR17+0x18], R3 ;  /* 0x00001803ff0075a7 */ /* 0x000ea40008001111 */
[----:B--2---:R-:W-:Y:S05]  /*1d20*/  @!P0 BRA `(.L_x_34) ;  /* 0x0000005800248947 */ /* 0x004fea0003800000 */
.L_x_33:
[----:B------:R2:W-:Y:S01]  /*1d30*/  @!P3 SYNCS.ARRIVE.TRANS64 RZ, [UR17], R2 ;  /* 0x00000002ffffb9a7 */ /* 0x0005e20008000011 */
[----:B------:R-:W-:-:S04]  /*1d40*/  ULOP3.LUT UR5, UR25, 0x2, URZ, 0xfc, !UPT ;  /* 0x0000000219057892 */ /* 0x000fc8000f8efcff */
[----:B------:R-:W-:-:S09]  /*1d50*/  UISETP.NE.AND UP0, UPT, UR5, 0x2, UPT ;  /* 0x000000020500788c */ /* 0x000fd2000bf05270 */
[----:B------:R-:W-:Y:S05]  /*1d60*/  BRA.U UP0, `(.L_x_35) ;  /* 0x0000000100047547 */ /* 0x000fea000b800000 */
[----:B------:R-:W-:Y:S05]  /*1d70*/  BPT.TRAP 0x1 ;  /* 0x000000040000795c */ /* 0x000fea0000300000 */
.L_x_35:
[----:B------:R-:W-:Y:S04]  /*1d80*/  BSSY.RECONVERGENT B0, `(.L_x_36) ;  /* 0x0000003000007945 */ /* 0x000fe80003800200 */
[----:B------:R-:W-:Y:S05]  /*1d90*/  @P2 BRA `(.L_x_37) ;  /* 0x0000000000042947 */ /* 0x000fea0003800000 */
[----:B------:R-:W-:Y:S05]  /*1da0*/  BPT.TRAP 0x1 ;  /* 0x000000040000795c */ /* 0x000fea0000300000 */
.L_x_37:
[----:B------:R-:W-:Y:S05]  /*1db0*/  BSYNC.RECONVERGENT B0 ;  /* 0x0000000000007941 */ /* 0x000fea0003800200 */
.L_x_36:
[----:B------:R-:W-:Y:S02]  /*1dc0*/  UIADD3 UR5, UPT, UPT, UR4, 0x1, URZ ;  /* 0x0000000104057890 */ /* 0x000fe4000fffe0ff */
[----:B------:R-:W-:Y:S02]  /*1dd0*/  ULEA UR16, UR4, UR6, 0xd ;  /* 0x0000000604107291 */ /* 0x000fe4000f8e68ff */
[----:B------:R-:W-:Y:S02]  /*1de0*/  UISETP.NE.AND UP0, UPT, UR5, 0x3, UPT ;  /* 0x000000030500788c */ /* 0x000fe4000bf05270 */
[----:B------:R-:W-:Y:S02]  /*1df0*/  ULEA UR4, UR4, UR24, 0xc ;  /* 0x0000001804047291 */ /* 0x000fe4000f8e60ff */
[----:B------:R-:W-:Y:S02]  /*1e00*/  USEL UR8, URZ, 0x1, UP0 ;  /* 0x00000001ff087887 */ /* 0x000fe40008000000 */
[----:B------:R-:W-:-:S02]  /*1e10*/  USEL UR5, UR5, URZ, UP0 ;  /* 0x000000ff05057287 */ /* 0x000fc40008000000 */
[----:B------:R-:W-:Y:S02]  /*1e20*/  UIADD3 UR22, UP1, UPT, UR28, 0x80, URZ ;  /* 0x000000801c167890 */ /* 0x000fe4000ff3e0ff */
[----:B------:R-:W-:Y:S01]  /*1e30*/  UIADD3 UR14, UP0, UPT, UR28, 0x180, URZ ;  /* 0x000001801c0e7890 */ /* 0x000fe2000ff1e0ff */
[----:B------:R-:W-:Y:S01]  /*1e40*/  LOP3.LUT R12, R12, UR8, RZ, 0x3c, !PT ;  /* 0x000000080c0c7c12 */ /* 0x000fe2000f8e3cff */
[----:B------:R-:W-:Y:S02]  /*1e50*/  ULEA UR4, UR4, UR6, 0x1 ;  /* 0x0000000604047291 */ /* 0x000fe4000f8e08ff */
[----:B------:R-:W-:Y:S01]  /*1e60*/  ULEA UR7, UR5, UR6, 0x3 ;  /* 0x0000000605077291 */ /* 0x000fe2000f8e18ff */
[----:B-1----:R-:W-:Y:S01]  /*1e70*/  SHF.L.U32 R0, R12, 0x1f, RZ ;  /* 0x0000001f0c007819 */ /* 0x002fe200000006ff */
[----:B------:R-:W-:Y:S02]  /*1e80*/  USHF.L.U32 UR18, UR13, 0x6, URZ ;  /* 0x000000060d127899 */ /* 0x000fe400080006ff */
[----:B------:R-:W-:-:S02]  /*1e90*/  UIADD3 UR16, UPT, UPT, UR16, 0x3400, URZ ;  /* 0x0000340010107890 */ /* 0x000fc4000fffe0ff */
[----:B------:R-:W-:Y:S02]  /*1ea0*/  UIADD3.X UR23, UPT, UPT, URZ, UR29, URZ, UP1, !UPT ;  /* 0x0000001dff177290 */ /* 0x000fe40008ffe4ff */
[----:B------:R-:W-:Y:S01]  /*1eb0*/  UIADD3 UR8, UPT, UPT, UR4, 0x9400, URZ ;  /* 0x0000940004087890 */ /* 0x000fe2000fffe0ff */
[----:B------:R3:W4:Y:S01]  /*1ec0*/  SYNCS.PHASECHK.TRANS64.TRYWAIT P0, [UR7+0x18], R0 ;  /* 0x00001800ff0075a7 */ /* 0x0007220008001107 */
[----:B------:R-:W-:Y:S01]  /*1ed0*/  UIADD3.X UR15, UPT, UPT, URZ, UR29, URZ, UP0, !UPT ;  /* 0x0000001dff0f7290 */ /* 0x000fe200087fe4ff */
[----:B------:R-:W-:Y:S01]  /*1ee0*/  UMOV UR30, 0x0 ;  /* 0x00000000001e7882 */ /* 0x000fe20000000000 */
[----:B------:R-:W-:Y:S01]  /*1ef0*/  UMOV UR31, 0x10000000 ;  /* 0x10000000001f7882 */ /* 0x000fe20000000000 */
[----:B------:R-:W-:Y:S01]  /*1f00*/  UMOV UR19, UR35 ;  /* 0x0000002300137c82 */ /* 0x000fe20008000000 */
[----:B------:R-:W-:Y:S01]  /*1f10*/  UMOV UR20, UR36 ;  /* 0x0000002400147c82 */ /* 0x000fe20008000000 */
[----:B------:R-:W-:Y:S01]  /*1f20*/  UMOV UR7, 0x30000 ;  /* 0x0003000000077882 */ /* 0x000fe20000000000 */
[----:B------:R-:W-:Y:S01]  /*1f30*/  UMOV UR12, UR36 ;  /* 0x00000024000c7c82 */ /* 0x000fe20008000000 */
[----:B------:R-:W-:Y:S01]  /*1f40*/  UMOV UR9, UR17 ;  /* 0x0000001100097c82 */ /* 0x000fe20008000000 */
[----:B------:R-:W-:Y:S01]  /*1f50*/  UMOV UR10, UR18 ;  /* 0x00000012000a7c82 */ /* 0x000fe20008000000 */
[----:B------:R3:W-:Y:S01]  /*1f60*/  UTMALDG.3D [UR16], [UR22], desc[UR30] ;  /* 0x00001e10160075b4 */ /* 0x0007e20008011000 */
[----:B------:R-:W-:Y:S01]  /*1f70*/  UIADD3 UR13, UPT, UPT, UR13, 0x1, URZ ;  /* 0x000000010d0d7890 */ /* 0x000fe2000fffe0ff */
[----:B------:R-:W-:-:S03]  /*1f80*/  UMOV UR4, UR5 ;  /* 0x0000000500047c82 */ /* 0x000fc60008000000 */
[----:B------:R-:W-:Y:S01]  /*1f90*/  UISETP.NE.AND UP0, UPT, UR13, UR26, UPT ;  /* 0x0000001a0d00728c */ /* 0x000fe2000bf05270 */
[----:B------:R3:W-:Y:S08]  /*1fa0*/  UTMALDG.3D.MULTICAST [UR8], [UR14], UR7, desc[UR30] ;  /* 0x00001e080e0073b4 */ /* 0x0007f00008011807 */
[----:B---3--:R-:W-:Y:S05]  /*1fb0*/  BRA.U UP0, `(.L_x_38) ;  /* 0xfffffffd00447547 */ /* 0x008fea000b83ffff */
.L_x_32:
[C---:B------:R-:W-:Y:S01]  /*1fc0*/  LEA R3, R11.reuse, UR6, 0x3 ;  /* 0x000000060b037c11 */ /* 0x040fe2000f8e18ff */
[----:B------:R-:W-:Y:S01]  /*1fd0*/  NOP ;  /* 0x0000000000007918 */ /* 0x000fe20000000000 */
[----:B-1----:R-:W-:Y:S02]  /*1fe0*/  SHF.L.U32 R0, R10, 0x1f, RZ ;  /* 0x0000001f0a007819 */ /* 0x002fe400000006ff */
[----:B------:R-:W-:Y:S02]  /*1ff0*/  LEA R4, R11, UR6, 0x4 ;  /* 0x000000060b047c11 */ /* 0x000fe4000f8e20ff */
[----:B--2-4-:R-:W1:Y:S02]  /*2000*/  SYNCS.PHASECHK.TRANS64.TRYWAIT P0, [R3+URZ+0x70], R0 ;  /* 0x00007000030075a7 */ /* 0x014e6400080011ff */
[----:B-1----:R-:W-:Y:S05]  /*2010*/  @!P0 BRA `(.L_x_39) ;  /* 0x0000005400808947 */ /* 0x002fea0003800000 */
.L_x_124:
[----:B------:R-:W2:Y:S01]  /*2020*/  LDS.128 R4, [R4+0x100] ;  /* 0x0001000004047984 */ /* 0x000ea20000000c00 */
[----:B------:R-:W-:Y:S01]  /*2030*/  UISETP.GE.AND UP0, UPT, UR42, 0x1, UPT ;  /* 0x000000012a00788c */ /* 0x000fe2000bf06270 */
[----:B------:R-:W-:Y:S01]  /*2040*/  @!PT LDS RZ, [RZ] ;  /* 0x00000000fffff984 */ /* 0x000fe20000000800 */
[----:B------:R-:W-:Y:S01]  /*2050*/  @!PT LDS RZ, [RZ] ;  /* 0x00000000fffff984 */ /* 0x000fe20000000800 */
[----:B------:R-:W-:Y:S01]  /*2060*/  @!PT LDS RZ, [RZ] ;  /* 0x00000000fffff984 */ /* 0x000fe20000000800 */
[----:B------:R-:W-:Y:S01]  /*2070*/  @!PT LDS RZ, [RZ] ;  /* 0x00000000fffff984 */ /* 0x000fe20000000800 */
[----:B------:R3:W-:Y:S06]  /*2080*/  MEMBAR.ALL.CTA ;  /* 0x0000000000007992 */ /* 0x0007ec0000008000 */
[----:B---3--:R-:W3:Y:S01]  /*2090*/  FENCE.VIEW.ASYNC.S ;  /* 0x00000000000073c6 */ /* 0x008ee20000000000 */
[----:B--2---:R-:W-:-:S13]  /*20a0*/  LOP3.LUT P0, RZ, R6, 0x1, RZ, 0xc0, !PT ;  /* 0x0000000106ff7812 */ /* 0x004fda000780c0ff */
[----:B---3--:R-:W-:Y:S01]  /*20b0*/  VOTEU.ANY UP1, P0 ;  /* 0x0000000000ff7886 */ /* 0x008fe20000020100 */
[----:B------:R-:W-:-:S13]  /*20c0*/  PLOP3.LUT P0, PT, PT, PT, UP1, 0x80, 0x8 ;  /* 0x000000000008781c */ /* 0x000fda0003f0f018 */
[----:B-1----:R-:W-:Y:S02]  /*20d0*/  @P0 LOP3.LUT R0, R5, 0xffff, RZ, 0xc0, !PT ;  /* 0x0000ffff05000812 */ /* 0x002fe400078ec0ff */
[----:B------:R-:W-:Y:S02]  /*20e0*/  @P0 MOV R2, R4 ;  /* 0x0000000400020202 */ /* 0x000fe40000000f00 */
[----:B------:R-:W-:Y:S01]  /*20f0*/  @P0 R2UR UR7, R0 ;  /* 0x00000000000702ca */ /* 0x000fe200000e0000 */
[----:B------:R-:W-:Y:S01]  /*2100*/  VIADD R0, R3, 0x80 ;  /* 0x0000008003007836 */ /* 0x000fe20000000000 */
[----:B------:R-:W-:Y:S02]  /*2110*/  @P0 SHF.R.U32.HI R4, RZ, 0x10, R5 ;  /* 0x00000010ff040819 */ /* 0x000fe40000011605 */
[----:B------:R-:W-:Y:S02]  /*2120*/  @P0 R2UR UR8, R2 ;  /* 0x00000000020802ca */ /* 0x000fe400000e0000 */
[----:B------:R-:W-:-:S02]  /*2130*/  PRMT R0, RZ, 0x654, R0 ;  /* 0x00000654ff007816 */ /* 0x000fc40000000000 */
[----:B------:R-:W-:Y:S02]  /*2140*/  @P0 R2UR UR4, R4 ;  /* 0x00000000040402ca */ /* 0x000fe400000e0000 */
[----:B------:R1:W-:Y:S03]  /*2150*/  SYNCS.ARRIVE.TRANS64.RED.A1T0 RZ, [R0+URZ], RZ ;  /* 0x000000ff00ff79a7 */ /* 0x0003e600081004ff */
[----:B------:R-:W-:-:S04]  /*2160*/  @UP1 UMOV UR27, UR7 ;  /* 0x00000007001b1c82 */ /* 0x000fc80008000000 */
[----:B------:R-:W-:-:S04]  /*2170*/  @UP1 UMOV UR37, UR8 ;  /* 0x0000000800251c82 */ /* 0x000fc80008000000 */
[----:B------:R-:W-:Y:S01]  /*2180*/  @UP1 UMOV UR36, UR4 ;  /* 0x0000000400241c82 */ /* 0x000fe20008000000 */
[----:B------:R-:W-:Y:S05]  /*2190*/  BRA.U !UP0, `(.L_x_40) ;  /* 0x0000000108d47547 */ /* 0x000fea000b800000 */
[----:B------:R-:W2:Y:S01]  /*21a0*/  LDCU.128 UR12, c[0x0][0xb10] ;  /* 0x00016200ff0c77ac */ /* 0x000ea20008000c00 */
[----:B------:R-:W3:Y:S01]  /*21b0*/  LDCU UR26, c[0x0][0xb20] ;  /* 0x00016400ff1a77ac */ /* 0x000ee20008000800 */
[----:B------:R-:W4:Y:S01]  /*21c0*/  LDCU UR20, c[0x0][0xb0c] ;  /* 0x00016180ff1477ac */ /* 0x000f220008000800 */
[----:B------:R-:W1:Y:S01]  /*21d0*/  LDCU.64 UR10, c[0x0][0xb28] ;  /* 0x00016500ff0a77ac */ /* 0x000e620008000a00 */
[----:B------:R-:W-:Y:S02]  /*21e0*/  UISETP.NE.AND UP3, UPT, UR42, 0x1, UPT ;  /* 0x000000012a00788c */ /* 0x000fe4000bf65270 */
[----:B--2---:R-:W-:Y:S02]  /*21f0*/  UIMAD.WIDE.U32 UR16, UR38, UR15, URZ ;  /* 0x0000000f261072a5 */ /* 0x004fe4000f8e00ff */
[----:B------:R-:W-:Y:S02]  /*2200*/  UIMAD.WIDE.U32 UR8, UR39, UR12, URZ ;  /* 0x0000000c270872a5 */ /* 0x000fe4000f8e00ff */
[----:B------:R-:W-:-:S02]  /*2210*/  UISETP.NE.AND UP0, UPT, UR14, 0x1, UPT ;  /* 0x000000010e00788c */ /* 0x000fc4000bf05270 */
[----:B------:R-:W-:Y:S01]  /*2220*/  UIMAD.WIDE.U32 UR22, UR27, UR15, URZ ;  /* 0x0000000f1b1672a5 */ /* 0x000fe2000f8e00ff */
[----:B------:R-:W-:Y:S02]  /*2230*/  UMOV UR16, UR17 ;  /* 0x0000001100107c82 */ /* 0x000fe40008000000 */
[----:B------:R-:W-:Y:S01]  /*2240*/  UMOV UR8, UR9 ;  /* 0x0000000900087c82 */ /* 0x000fe20008000000 */
[----:B---3--:R-:W-:Y:S02]  /*2250*/  USHF.R.U32.HI UR16, URZ, UR26, UR16 ;  /* 0x0000001aff107299 */ /* 0x008fe40008011610 */
[----:B----4-:R-:W-:Y:S02]  /*2260*/  UISETP.NE.AND UP2, UPT, UR20, 0x1, UPT ;  /* 0x000000011400788c */ /* 0x010fe4000bf45270 */
[----:B------:R-:W-:Y:S02]  /*2270*/  USHF.R.U32.HI UR8, URZ, UR13, UR8 ;  /* 0x0000000dff087299 */ /* 0x000fe40008011608 */
[----:B------:R-:W-:-:S02]  /*2280*/  USEL UR7, UR38, UR16, !UP0 ;  /* 0x0000001026077287 */ /* 0x000fc4000c000000 */
[----:B------:R-:W-:Y:S02]  /*2290*/  USEL UR8, UR39, UR8, !UP2 ;  /* 0x0000000827087287 */ /* 0x000fe4000d000000 */
[----:B-1----:R-:W-:Y:S01]  /*22a0*/  UIMAD.WIDE.U32 UR16, UR7, UR10, URZ ;  /* 0x0000000a071072a5 */ /* 0x002fe2000f8e00ff */
[----:B------:R-:W-:Y:S01]  /*22b0*/  UMOV UR4, UR23 ;  /* 0x0000001700047c82 */ /* 0x000fe20008000000 */
[----:B------:R-:W-:Y:S02]  /*22c0*/  UIMAD.WIDE.U32 UR18, UR37, UR12, URZ ;  /* 0x0000000c251272a5 */ /* 0x000fe4000f8e00ff */
[----:B------:R-:W-:-:S03]  /*22d0*/  UIMAD.WIDE.U32 UR22, UR8, UR10, URZ ;  /* 0x0000000a081672a5 */ /* 0x000fc6000f8e00ff */
[----:B------:R-:W-:Y:S01]  /*22e0*/  UMOV UR16, UR17 ;  /* 0x0000001100107c82 */ /* 0x000fe20008000000 */
[----:B------:R-:W-:Y:S02]  /*22f0*/  USHF.R.U32.HI UR4, URZ, UR26, UR4 ;  /* 0x0000001aff047299 */ /* 0x000fe40008011604 */
[----:B------:R-:W-:Y:S01]  /*2300*/  @UP3 USHF.R.U32.HI UR7, URZ, UR11, UR16 ;  /* 0x0000000bff073299 */ /* 0x000fe20008011610 */
[----:B------:R-:W-:Y:S01]  /*2310*/  UMOV UR18, UR19 ;  /* 0x0000001300127c82 */ /* 0x000fe20008000000 */
[----:B------:R-:W-:Y:S01]  /*2320*/  UMOV UR22, UR23 ;  /* 0x0000001700167c82 */ /* 0x000fe20008000000 */
[----:B------:R-:W-:Y:S02]  /*2330*/  USHF.R.U32.HI UR13, URZ, UR13, UR18 ;  /* 0x0000000dff0d7299 */ /* 0x000fe40008011612 */
[----:B------:R-:W-:Y:S02]  /*2340*/  USEL UR4, UR27, UR4, !UP0 ;  /* 0x000000041b047287 */ /* 0x000fe4000c000000 */
[----:B------:R-:W-:-:S02]  /*2350*/  @UP3 USHF.R.U32.HI UR8, URZ, UR11, UR22 ;  /* 0x0000000bff083299 */ /* 0x000fc40008011616 */
[----:B------:R-:W-:Y:S02]  /*2360*/  UIMAD UR9, UR42, UR7, URZ ;  /* 0x000000072a0972a4 */ /* 0x000fe4000f8e02ff */
[----:B------:R-:W-:Y:S02]  /*2370*/  USEL UR7, UR37, UR13, !UP2 ;  /* 0x0000000d25077287 */ /* 0x000fe4000d000000 */
[----:B------:R-:W-:Y:S02]  /*2380*/  UIMAD UR12, UR42, UR8, URZ ;  /* 0x000000082a0c72a4 */ /* 0x000fe4000f8e02ff */
[----:B------:R-:W-:Y:S02]  /*2390*/  UISETP.GE.AND UP0, UPT, UR4, UR9, UPT ;  /* 0x000000090400728c */ /* 0x000fe4000bf06270 */
[----:B------:R-:W-:Y:S02]  /*23a0*/  UIMAD.WIDE.U32 UR16, UR4, UR10, URZ ;  /* 0x0000000a041072a5 */ /* 0x000fe4000f8e00ff */
[----:B------:R-:W-:-:S02]  /*23b0*/  UISETP.GE.OR UP0, UPT, UR7, UR12, UP0 ;  /* 0x0000000c0700728c */ /* 0x000fc40008706670 */
[----:B------:R-:W-:Y:S02]  /*23c0*/  UIMAD.WIDE.U32 UR12, UR7, UR10, URZ ;  /* 0x0000000a070c72a5 */ /* 0x000fe4000f8e00ff */
[----:B------:R-:W-:Y:S01]  /*23d0*/  UIADD3 UR15, UPT, UPT, -UR4, URZ, URZ ;  /* 0x000000ff040f7290 */ /* 0x000fe2000fffe1ff */
[----:B------:R-:W-:Y:S01]  /*23e0*/  UMOV UR10, UR17 ;  /* 0x00000011000a7c82 */ /* 0x000fe20008000000 */
[----:B------:R-:W-:Y:S02]  /*23f0*/  UIADD3 UR12, UPT, UPT, -UR7, URZ, URZ ;  /* 0x000000ff070c7290 */ /* 0x000fe4000fffe1ff */
[----:B------:R-:W-:-:S03]  /*2400*/  USHF.R.U32.HI UR10, URZ, UR11, UR10 ;  /* 0x0000000bff0a7299 */ /* 0x000fc6000801160a */
[----:B------:R-:W-:Y:S01]  /*2410*/  @!UP0 UMOV UR9, UR13 ;  /* 0x0000000d00098c82 */ /* 0x000fe20008000000 */
[----:B------:R-:W-:Y:S02]  /*2420*/  UIMAD UR15, UR14, UR15, UR27 ;  /* 0x0000000f0e0f72a4 */ /* 0x000fe4000f8e021b */
[----:B------:R-:W-:Y:S02]  /*2430*/  USEL UR10, UR4, UR10, !UP3 ;  /* 0x0000000a040a7287 */ /* 0x000fe4000d800000 */
[----:B------:R-:W-:Y:S02]  /*2440*/  @!UP0 USHF.R.U32.HI UR9, URZ, UR11, UR9 ;  /* 0x0000000bff098299 */ /* 0x000fe40008011609 */
[----:B------:R-:W-:Y:S02]  /*2450*/  UIADD3 UR11, UPT, UPT, -UR10, URZ, URZ ;  /* 0x000000ff0a0b7290 */ /* 0x000fe4000fffe1ff */
[----:B------:R-:W-:Y:S02]  /*2460*/  @!UP0 USEL UR9, UR7, UR9, !UP3 ;  /* 0x0000000907098287 */ /* 0x000fe4000d800000 */
[----:B------:R-:W-:-:S02]  /*2470*/  UIMAD UR11, UR42, UR11, UR4 ;  /* 0x0000000b2a0b72a4 */ /* 0x000fc4000f8e0204 */
[----:B------:R-:W-:Y:S02]  /*2480*/  @!UP0 UIADD3 UR10, UPT, UPT, UR10, -UR9, URZ ;  /* 0x800000090a0a8290 */ /* 0x000fe4000fffe0ff */
[----:B------:R-:W-:Y:S02]  /*2490*/  @!UP0 UIMAD UR9, UR11, UR8, UR9 ;  /* 0x000000080b0982a4 */ /* 0x000fe4000f8e0209 */
[----:B------:R-:W-:Y:S02]  /*24a0*/  @!UP0 UIMAD UR4, UR42, UR10, UR7 ;  /* 0x0000000a2a0482a4 */ /* 0x000fe4000f8e0207 */
[----:B------:R-:W-:Y:S02]  /*24b0*/  UIMAD UR8, UR20, UR12, UR37 ;  /* 0x0000000c140872a4 */ /* 0x000fe4000f8e0225 */
[----:B------:R-:W-:Y:S01]  /*24c0*/  UIMAD UR27, UR4, UR14, UR15 ;  /* 0x0000000e041b72a4 */ /* 0x000fe2000f8e020f */
[----:B------:R-:W-:Y:S02]  /*24d0*/  @!UP0 UMOV UR7, UR9 ;  /* 0x0000000900078c82 */ /* 0x000fe40008000000 */
[----:B------:R-:W-:-:S12]  /*24e0*/  UIMAD UR37, UR7, UR20, UR8 ;  /* 0x00000014072572a4 */ /* 0x000fd8000f8e0208 */
.L_x_40:
[----:B------:R-:W2:Y:S02]  /*24f0*/  LDCU UR4, c[0x0][0xb30] ;  /* 0x00016600ff0477ac */ /* 0x000ea40008000800 */
[----:B--2---:R-:W-:-:S09]  /*2500*/  UISETP.NE.AND UP0, UPT, UR4, 0x1, UPT ;  /* 0x000000010400788c */ /* 0x004fd2000bf05270 */
[----:B------:R-:W-:Y:S05]  /*2510*/  BRA.U UP0, `(.L_x_41) ;  /* 0x0000000100447547 */ /* 0x000fea000b800000 */
[----:B------:R-:W2:Y:S01]  /*2520*/  LDCU.128 UR12, c[0x0][0xb10] ;  /* 0x00016200ff0c77ac */ /* 0x000ea20008000c00 */
[----:B------:R-:W3:Y:S01]  /*2530*/  LDCU UR16, c[0x0][0xb0c] ;  /* 0x00016180ff1077ac */ /* 0x000ee20008000800 */
[----:B------:R-:W4:Y:S01]  /*2540*/  LDCU UR17, c[0x0][0xb20] ;  /* 0x00016400ff1177ac */ /* 0x000f220008000800 */
[----:B--2---:R-:W-:Y:S02]  /*2550*/  UIMAD.WIDE.U32 UR10, UR37, UR12, URZ ;  /* 0x0000000c250a72a5 */ /* 0x004fe4000f8e00ff */
[----:B------:R-:W-:Y:S02]  /*2560*/  UIMAD.WIDE.U32 UR8, UR27, UR15, URZ ;  /* 0x0000000f1b0872a5 */ /* 0x000fe4000f8e00ff */
[----:B---3--:R-:W-:Y:S02]  /*2570*/  UISETP.NE.AND UP2, UPT, UR16, 0x1, UPT ;  /* 0x000000011000788c */ /* 0x008fe4000bf45270 */
[----:B------:R-:W-:Y:S01]  /*2580*/  UISETP.NE.AND UP0, UPT, UR14, 0x1, UPT ;  /* 0x000000010e00788c */ /* 0x000fe2000bf05270 */
[----:B------:R-:W-:-:S02]  /*2590*/  UMOV UR7, UR11 ;  /* 0x0000000b00077c82 */ /* 0x000fc40008000000 */
[----:B------:R-:W-:Y:S01]  /*25a0*/  UMOV UR4, UR9 ;  /* 0x0000000900047c82 */ /* 0x000fe20008000000 */
[----:B------:R-:W-:Y:S02]  /*25b0*/  USHF.R.U32.HI UR7, URZ, UR13, UR7 ;  /* 0x0000000dff077299 */ /* 0x000fe40008011607 */
[----:B----4-:R-:W-:Y:S02]  /*25c0*/  USHF.R.U32.HI UR4, URZ, UR17, UR4 ;  /* 0x00000011ff047299 */ /* 0x010fe40008011604 */
[----:B------:R-:W-:Y:S02]  /*25d0*/  USEL UR7, UR37, UR7, !UP2 ;  /* 0x0000000725077287 */ /* 0x000fe4000d000000 */
[----:B------:R-:W-:-:S04]  /*25e0*/  USEL UR4, UR27, UR4, !UP0 ;  /* 0x000000041b047287 */ /* 0x000fc8000c000000 */
[----:B------:R-:W-:Y:S02]  /*25f0*/  UIADD3 UR8, UPT, UPT, UR7, -UR4, URZ ;  /* 0x8000000407087290 */ /* 0x000fe4000fffe0ff */
[----:B------:R-:W-:Y:S02]  /*2600*/  UIADD3 UR4, UPT, UPT, -UR7, UR4, URZ ;  /* 0x0000000407047290 */ /* 0x000fe4000fffe1ff */
[----:B------:R-:W-:Y:S02]  /*2610*/  UIMAD UR27, UR8, UR14, UR27 ;  /* 0x0000000e081b72a4 */ /* 0x000fe4000f8e021b */
[----:B------:R-:W-:-:S12]  /*2620*/  UIMAD UR37, UR4, UR16, UR37 ;  /* 0x00000010042572a4 */ /* 0x000fd8000f8e0225 */
.L_x_41:
[----:B------:R-:W-:Y:S01]  /*2630*/  VIADD R11, R11, 0x1 ;  /* 0x000000010b0b7836 */ /* 0x000fe20000000000 */
[----:B------:R-:W-:Y:S02]  /*2640*/  R2UR UR7, R48 ;  /* 0x00000000300772ca */ /* 0x000fe400000e0000 */
[----:B------:R-:W-:Y:S02]  /*2650*/  R2UR UR4, R47 ;  /* 0x000000002f0472ca */ /* 0x000fe400000e0000 */
[C---:B------:R-:W-:Y:S02]  /*2660*/  ISETP.NE.AND P0, PT, R11.reuse, 0x2, PT ;  /* 0x000000020b00780c */ /* 0x040fe40003f05270 */
[----:B------:R-:W-:Y:S02]  /*2670*/  PLOP3.LUT P1, PT, PT, PT, PT, 0x80, 0x8 ;  /* 0x000000000008781c */ /* 0x000fe40003f2f070 */
[----:B-1----:R-:W-:Y:S02]  /*2680*/  SEL R0, RZ, 0x1, P0 ;  /* 0x00000001ff007807 */ /* 0x002fe40000000000 */
[----:B------:R-:W-:-:S02]  /*2690*/  SEL R11, R11, RZ, P0 ;  /* 0x000000ff0b0b7207 */ /* 0x000fc40000000000 */
[----:B------:R-:W-:Y:S01]  /*26a0*/  LOP3.LUT R10, R10, R0, RZ, 0x3c, !PT ;  /* 0x000000000a0a7212 */ /* 0x000fe200078e3cff */
[----:B------:R-:W-:Y:S02]  /*26b0*/  UIADD3 UR26, UPT, UPT, UR37, UR7, URZ ;  /* 0x00000007251a7290 */ /* 0x000fe4000fffe0ff */
[----:B------:R-:W-:Y:S01]  /*26c0*/  UIADD3 UR30, UPT, UPT, UR27, UR4, URZ ;  /* 0x000000041b1e7290 */ /* 0x000fe2000fffe0ff */
[----:B------:R-:W-:Y:S11]  /*26d0*/  BRA.U UP1, `(.L_x_42) ;  /* 0xfffffff101347547 */ /* 0x000ff6000b83ffff */
[----:B------:R-:W-:Y:S01]  /*26e0*/  UIADD3 UR6, UPT, UPT, UR6, 0x18, URZ ;  /* 0x0000001806067890 */ /* 0x000fe2000fffe0ff */
[----:B------:R-:W-:-:S03]  /*26f0*/  SHF.L.U32 R2, R12, 0x1f, RZ ;  /* 0x0000001f0c027819 */ /* 0x000fc600000006ff */
[----:B------:R-:W-:-:S09]  /*2700*/  ULEA UR4, UR5, UR6, 0x3 ;  /* 0x0000000605047291 */ /* 0x000fd2000f8e18ff */
[----:B------:R-:W1:Y:S02]  /*2710*/  SYNCS.PHASECHK.TRANS64.TRYWAIT P0, [UR4], R2 ;  /* 0x00000002ff0075a7 */ /* 0x000e640008001104 */
[----:B-1----:R-:W-:Y:S05]  /*2720*/  @!P0 BRA `(.L_x_43) ;  /* 0x0000004c00d08947 */ /* 0x002fea0003800000 */
.L_x_126:
[----:B------:R-:W-:-:S04]  /*2730*/  UIADD3 UR4, UPT, UPT, UR5, 0x1, URZ ;  /* 0x0000000105047890 */ /* 0x000fc8000fffe0ff */
[----:B------:R-:W-:-:S04]  /*2740*/  UISETP.NE.AND UP0, UPT, UR4, 0x3, UPT ;  /* 0x000000030400788c */ /* 0x000fc8000bf05270 */
[----:B------:R-:W-:Y:S02]  /*2750*/  USEL UR7, URZ, 0x1, UP0 ;  /* 0x00000001ff077887 */ /* 0x000fe40008000000 */
[----:B------:R-:W-:-:S04]  /*2760*/  USEL UR4, UR4, URZ, UP0 ;  /* 0x000000ff04047287 */ /* 0x000fc80008000000 */
[----:B------:R-:W-:Y:S01]  /*2770*/  ULEA UR5, UR4, UR6, 0x3 ;  /* 0x0000000604057291 */ /* 0x000fe2000f8e18ff */
[----:B------:R-:W-:-:S04]  /*2780*/  LOP3.LUT R12, R12, UR7, RZ, 0x3c, !PT ;  /* 0x000000070c0c7c12 */ /* 0x000fc8000f8e3cff */
[----:B-1----:R-:W-:-:S04]  /*2790*/  SHF.L.U32 R2, R12, 0x1f, RZ ;  /* 0x0000001f0c027819 */ /* 0x002fc800000006ff */
[----:B------:R-:W1:Y:S02]  /*27a0*/  SYNCS.PHASECHK.TRANS64.TRYWAIT P0, [UR5], R2 ;  /* 0x00000002ff0075a7 */ /* 0x000e640008001105 */
[----:B-1----:R-:W-:Y:S05]  /*27b0*/  @!P0 BRA `(.L_x_44) ;  /* 0x0000004c00c48947 */ /* 0x002fea0003800000 */
.L_x_128:
[----:B------:R-:W-:-:S04]  /*27c0*/  UIADD3 UR4, UPT, UPT, UR4, 0x1, URZ ;  /* 0x0000000104047890 */ /* 0x000fc8000fffe0ff */
[----:B------:R-:W-:-:S04]  /*27d0*/  UISETP.NE.AND UP0, UPT, UR4, 0x3, UPT ;  /* 0x000000030400788c */ /* 0x000fc8000bf05270 */
[----:B------:R-:W-:Y:S02]  /*27e0*/  USEL UR5, URZ, 0x1, UP0 ;  /* 0x00000001ff057887 */ /* 0x000fe40008000000 */
[----:B------:R-:W-:-:S04]  /*27f0*/  USEL UR4, UR4, URZ, UP0 ;  /* 0x000000ff04047287 */ /* 0x000fc80008000000 */
[----:B------:R-:W-:Y:S01]  /*2800*/  ULEA UR4, UR4, UR6, 0x3 ;  /* 0x0000000604047291 */ /* 0x000fe2000f8e18ff */
[----:B-1----:R-:W-:-:S04]  /*2810*/  LOP3.LUT R2, R12, UR5, RZ, 0x3c, !PT ;  /* 0x000000050c027c12 */ /* 0x002fc8000f8e3cff */
[----:B------:R-:W-:Y:S01]  /*2820*/  SHF.L.U32 R2, R2, 0x1f, RZ ;  /* 0x0000001f02027819 */ /* 0x000fe200000006ff */
[----:B------:R-:W-:-:S07]  /*2830*/  IMAD.U32 R0, RZ, RZ, UR4 ;  /* 0x00000004ff007e24 */ /* 0x000fce000f8e00ff */
.L_x_45:
[----:B-1----:R1:W2:Y:S02]  /*2840*/  SYNCS.PHASECHK.TRANS64.TRYWAIT P0, [R0+URZ], R2 ;  /* 0x00000002000075a7 */ /* 0x0022a400080011ff */
[----:B--2---:R-:W-:Y:S05]  /*2850*/  @!P0 NANOSLEEP.SYNCS 0x989680 ;  /* 0x009896800000895d */ /* 0x004fea0003900000 */
[----:B------:R-:W2:Y:S02]  /*2860*/  @!P0 SYNCS.PHASECHK.TRANS64 P0, [R0+URZ], R2 ;  /* 0x00000002000085a7 */ /* 0x000ea400080010ff */
[----:B--2---:R-:W-:Y:S05]  /*2870*/  @P0 EXIT ;  /* 0x000000000000094d */ /* 0x004fea0003800000 */
[----:B------:R-:W-:Y:S05]  /*2880*/  BRA `(.L_x_45) ;  /* 0xfffffffc00ec7947 */ /* 0x000fea000383ffff */
.L_x_22:
[----:B------:R-:W-:-:S04]  /*2890*/  UISETP.NE.AND UP0, UPT, UR54, URZ, UPT ;  /* 0x000000ff3600728c */ /* 0x000fc8000bf05270 */
[----:B------:R-:W-:-:S09]  /*28a0*/  UISETP.NE.OR UP0, UPT, UR18, 0x1, UP0 ;  /* 0x000000011200788c */ /* 0x000fd20008705670 */
[----:B------:R-:W-:Y:S05]  /*28b0*/  BRA.U UP0, `(.L_x_46) ;  /* 0x0000000500487547 */ /* 0x000fea000b800000 */
[----:B------:R-:W-:Y:S01]  /*28c0*/  ISETP.GE.U32.AND P2, PT, R0, 0x2, PT ;  /* 0x000000020000780c */ /* 0x000fe20003f46070 */
[----:B------:R-:W-:Y:S01]  /*28d0*/  IMAD.MOV.U32 R12, RZ, RZ, 0x1 ;  /* 0x00000001ff0c7424 */ /* 0x000fe200078e00ff */
[----:B------:R-:W-:Y:S02]  /*28e0*/  CS2R R10, SRZ ;  /* 0x00000000000a7805 */ /* 0x000fe4000001ff00 */
[----:B------:R-:W-:Y:S01]  /*28f0*/  CS2R R8, SRZ ;  /* 0x0000000000087805 */ /* 0x000fe2000001ff00 */
[----:B------:R-:W-:Y:S01]  /*2900*/  UMOV UR6, 0x400 ;  /* 0x0000040000067882 */ /* 0x000fe20000000000 */
[----:B------:R-:W-:Y:S01]  /*2910*/  UMOV UR5, URZ ;  /* 0x000000ff00057c82 */ /* 0x000fe20008000000 */
[----:B------:R-:W-:-:S12]  /*2920*/  ULEA UR6, UR54, UR6, 0x18 ;  /* 0x0000000636067291 */ /* 0x000fd8000f8ec0ff */
.L_x_50:
[----:B------:R-:W-:Y:S02]  /*2930*/  LEA R2, R8, UR6, 0x3 ;  /* 0x0000000608027c11 */ /* 0x000fe4000f8e18ff */
[----:B------:R-:W-:-:S03]  /*2940*/  SHF.L.U32 R4, R9, 0x1f, RZ ;  /* 0x0000001f09047819 */ /* 0x000fc600000006ff */
[----:B------:R-:W-:Y:S01]  /*2950*/  VIADD R5, R2, 0xe0 ;  /* 0x000000e002057836 */ /* 0x000fe20000000000 */
[----:B------:R-:W2:Y:S02]  /*2960*/  SYNCS.PHASECHK.TRANS64.TRYWAIT P0, [R2+URZ+0xd0], R4 ;  /* 0x0000d004020075a7 */ /* 0x000ea400080011ff */
[----:B--2---:R-:W-:Y:S05]  /*2970*/  @!P0 BRA `(.L_x_47) ;  /* 0x0000004c006c8947 */ /* 0x004fea0003800000 */
.L_x_129:
[----:B------:R-:W-:Y:S01]  /*2980*/  ULEA UR4, UR5, UR6, 0x3 ;  /* 0x0000000605047291 */ /* 0x000fe2000f8e18ff */
[----:B--2---:R-:W-:Y:S01]  /*2990*/  PRMT R2, RZ, 0x654, R5 ;  /* 0x00000654ff027816 */ /* 0x004fe20000000005 */
[----:B------:R-:W-:Y:S01]  /*29a0*/  @!P2 IMAD.MOV.U32 R4, RZ, RZ, 0x10 ;  /* 0x00000010ff04a424 */ /* 0x000fe200078e00ff */
[----:B------:R-:W-:Y:S01]  /*29b0*/  SHF.L.U32 R5, R12, 0x1f, RZ ;  /* 0x0000001f0c057819 */ /* 0x000fe200000006ff */
[----:B------:R-:W-:Y:S01]  /*29c0*/  UIADD3 UR7, UPT, UPT, UR4, 0x70, URZ ;  /* 0x0000007004077890 */ /* 0x000fe2000fffe0ff */
[----:B------:R2:W-:Y:S05]  /*29d0*/  SYNCS.ARRIVE.TRANS64.RED.A1T0 RZ, [R2+URZ], RZ ;  /* 0x000000ff02ff79a7 */ /* 0x0005ea00081004ff */
[----:B------:R-:W-:Y:S01]  /*29e0*/  IMAD.U32 R6, RZ, RZ, UR7 ;  /* 0x00000007ff067e24 */ /* 0x000fe2000f8e00ff */
[----:B------:R-:W3:Y:S04]  /*29f0*/  SYNCS.PHASECHK.TRANS64.TRYWAIT P0, [UR4+0x80], R5 ;  /* 0x00008005ff0075a7 */ /* 0x000ee80008001104 */
[----:B------:R-:W-:Y:S01]  /*2a00*/  PRMT R6, R0, 0x654, R6 ;  /* 0x0000065400067816 */ /* 0x000fe20000000006 */
[----:B--23--:R-:W-:Y:S06]  /*2a10*/  @!P0 BRA `(.L_x_48) ;  /* 0x0000004c00588947 */ /* 0x00cfec0003800000 */
.L_x_131:
[----:B------:R-:W-:Y:S01]  /*2a20*/  ULEA UR8, UR5, UR6, 0x4 ;  /* 0x0000000605087291 */ /* 0x000fe2000f8e20ff */
[----:B------:R-:W-:Y:S01]  /*2a30*/  SEL R3, R6, R3, !P2 ;  /* 0x0000000306037207 */ /* 0x000fe20005000000 */
[----:B------:R-:W-:Y:S01]  /*2a40*/  UIADD3 UR9, UPT, UPT, UR4, 0x70, URZ ;  /* 0x0000007004097890 */ /* 0x000fe2000fffe0ff */
[----:B--2---:R-:W-:Y:S01]  /*2a50*/  LEA R2, R11, UR6, 0x3 ;  /* 0x000000060b027c11 */ /* 0x004fe2000f8e18ff */
[----:B------:R-:W-:Y:S01]  /*2a60*/  UIADD3 UR8, UPT, UPT, UR8, 0x100, URZ ;  /* 0x0000010008087890 */ /* 0x000fe2000fffe0ff */
[----:B------:R2:W-:Y:S01]  /*2a70*/  @!P2 SYNCS.ARRIVE.TRANS64.RED RZ, [R3+URZ], R4 ;  /* 0x0000000403ffa9a7 */ /* 0x0005e200080004ff */
[----:B------:R-:W-:Y:S01]  /*2a80*/  UIADD3 UR4, UPT, UPT, UR5, 0x1, URZ ;  /* 0x0000000105047890 */ /* 0x000fe2000fffe0ff */
[----:B------:R-:W-:-:S03]  /*2a90*/  VIADD R8, R8, 0x1 ;  /* 0x0000000108087836 */ /* 0x000fc60000000000 */
[----:B------:R-:W-:Y:S02]  /*2aa0*/  UISETP.NE.AND UP0, UPT, UR4, 0x2, UPT ;  /* 0x000000020400788c */ /* 0x000fe4000bf05270 */
[----:B------:R-:W-:Y:S01]  /*2ab0*/  ISETP.NE.AND P0, PT, R8, 0x2, PT ;  /* 0x000000020800780c */ /* 0x000fe20003f05270 */
[----:B------:R-:W-:Y:S06]  /*2ac0*/  UGETNEXTWORKID.BROADCAST [UR8], [UR9] ;  /* 0x00000000080073ca */ /* 0x000fec0008000100 */
[----:B------:R-:W-:Y:S02]  /*2ad0*/  USEL UR7, URZ, 0x1, UP0 ;  /* 0x00000001ff077887 */ /* 0x000fe40008000000 */
[----:B------:R-:W-:-:S04]  /*2ae0*/  USEL UR5, UR4, URZ, UP0 ;  /* 0x000000ff04057287 */ /* 0x000fc80008000000 */
[----:B------:R-:W-:Y:S02]  /*2af0*/  LOP3.LUT R12, R12, UR7, RZ, 0x3c, !PT ;  /* 0x000000070c0c7c12 */ /* 0x000fe4000f8e3cff */
[----:B--2---:R-:W-:-:S04]  /*2b00*/  SHF.L.U32 R4, R10, 0x1f, RZ ;  /* 0x0000001f0a047819 */ /* 0x004fc800000006ff */
[----:B------:R-:W2:Y:S02]  /*2b10*/  SYNCS.PHASECHK.TRANS64.TRYWAIT P1, [R2+URZ+0x70], R4 ;  /* 0x00007004020075a7 */ /* 0x000ea400080211ff */
[----:B--2---:R-:W-:Y:S05]  /*2b20*/  @!P1 BRA `(.L_x_49) ;  /* 0x0000004c002c9947 */ /* 0x004fea0003800000 */
.L_x_132:
[C---:B--2---:R-:W-:Y:S01]  /*2b30*/  LEA R4, R11.reuse, UR6, 0x4 ;  /* 0x000000060b047c11 */ /* 0x044fe2000f8e20ff */
[----:B------:R-:W-:Y:S01]  /*2b40*/  VIADD R2, R2, 0x80 ;  /* 0x0000008002027836 */ /* 0x000fe20000000000 */
[----:B------:R-:W-:Y:S01]  /*2b50*/  SEL R8, R8, RZ, P0 ;  /* 0x000000ff08087207 */ /* 0x000fe20000000000 */
[----:B------:R-:W-:-:S03]  /*2b60*/  VIADD R11, R11, 0x1 ;  /* 0x000000010b0b7836 */ /* 0x000fc60000000000 */
[----:B------:R-:W2:Y:S01]  /*2b70*/  LDS.128 R4, [R4+0x100] ;  /* 0x0001000004047984 */ /* 0x000ea20000000c00 */
[----:B------:R-:W-:Y:S02]  /*2b80*/  PRMT R2, RZ, 0x654, R2 ;  /* 0x00000654ff027816 */ /* 0x000fe40000000002 */
[C---:B------:R-:W-:Y:S01]  /*2b90*/  ISETP.NE.AND P1, PT, R11.reuse, 0x2, PT ;  /* 0x000000020b00780c */ /* 0x040fe20003f25270 */
[----:B------:R-:W-:Y:S01]  /*2ba0*/  @!PT LDS RZ, [RZ] ;  /* 0x00000000fffff984 */ /* 0x000fe20000000800 */
[----:B------:R-:W-:Y:S01]  /*2bb0*/  @!PT LDS RZ, [RZ] ;  /* 0x00000000fffff984 */ /* 0x000fe20000000800 */
[----:B------:R-:W-:Y:S01]  /*2bc0*/  @!PT LDS RZ, [RZ] ;  /* 0x00000000fffff984 */ /* 0x000fe20000000800 */
[----:B------:R-:W-:Y:S01]  /*2bd0*/  @!PT LDS RZ, [RZ] ;  /* 0x00000000fffff984 */ /* 0x000fe20000000800 */
[----:B------:R3:W-:Y:S06]  /*2be0*/  MEMBAR.ALL.CTA ;  /* 0x0000000000007992 */ /* 0x0007ec0000008000 */
[----:B---3--:R-:W3:Y:S01]  /*2bf0*/  FENCE.VIEW.ASYNC.S ;  /* 0x00000000000073c6 */ /* 0x008ee20000000000 */
[----:B------:R-:W-:Y:S01]  /*2c00*/  SEL R11, R11, RZ, P1 ;  /* 0x000000ff0b0b7207 */ /* 0x000fe20000800000 */
[----:B---3--:R3:W-:Y:S01]  /*2c10*/  SYNCS.ARRIVE.TRANS64.RED.A1T0 RZ, [R2+URZ], RZ ;  /* 0x000000ff02ff79a7 */ /* 0x0087e200081004ff */
[----:B--2---:R-:W-:-:S02]  /*2c20*/  LOP3.LUT P3, RZ, R6, 0x1, RZ, 0xc0, !PT ;  /* 0x0000000106ff7812 */ /* 0x004fc4000786c0ff */
[----:B------:R-:W-:-:S04]  /*2c30*/  SEL R4, RZ, 0x1, P1 ;  /* 0x00000001ff047807 */ /* 0x000fc80000800000 */
[----:B------:R-:W-:Y:S02]  /*2c40*/  LOP3.LUT R10, R10, R4, RZ, 0x3c, !PT ;  /* 0x000000040a0a7212 */ /* 0x000fe400078e3cff */
[----:B---3--:R-:W-:-:S04]  /*2c50*/  SEL R2, RZ, 0x1, P0 ;  /* 0x00000001ff027807 */ /* 0x008fc80000000000 */
[----:B------:R-:W-:Y:S01]  /*2c60*/  LOP3.LUT R9, R9, R2, RZ, 0x3c, !PT ;  /* 0x0000000209097212 */ /* 0x000fe200078e3cff */
[----:B------:R-:W-:Y:S06]  /*2c70*/  @P3 BRA `(.L_x_50) ;  /* 0xfffffffc002c3947 */ /* 0x000fec000383ffff */
[----:B------:R-:W-:Y:S01]  /*2c80*/  ULEA UR4, UR5, UR6, 0x3 ;  /* 0x0000000605047291 */ /* 0x000fe2000f8e18ff */
[----:B------:R-:W-:-:S08]  /*2c90*/  SHF.L.U32 R2, R12, 0x1f, RZ ;  /* 0x0000001f0c027819 */ /* 0x000fd000000006ff */
[----:B------:R-:W2:Y:S02]  /*2ca0*/  SYNCS.PHASECHK.TRANS64 P0, [UR4+0x80], R2 ;  /* 0x00008002ff0075a7 */ /* 0x000ea40008001004 */
[----:B--2---:R-:W-:Y:S05]  /*2cb0*/  @P0 BRA `(.L_x_51) ;  /* 0x0000000000080947 */ /* 0x004fea0003800000 */
[----:B------:R-:W2:Y:S02]  /*2cc0*/  SYNCS.PHASECHK.TRANS64.TRYWAIT P0, [UR4+0x80], R2 ;  /* 0x00008002ff0075a7 */ /* 0x000ea40008001104 */
[----:B--2---:R-:W-:Y:S05]  /*2cd0*/  @!P0 BRA `(.L_x_52) ;  /* 0x0000004800d48947 */ /* 0x004fea0003800000 */
.L_x_51:
[----:B------:R-:W-:-:S04]  /*2ce0*/  UIADD3 UR7, UPT, UPT, UR5, 0x1, URZ ;  /* 0x0000000105077890 */ /* 0x000fc8000fffe0ff */
[----:B------:R-:W-:-:S04]  /*2cf0*/  UISETP.NE.AND UP0, UPT, UR7, 0x2, UPT ;  /* 0x000000020700788c */ /* 0x000fc8000bf05270 */
[----:B------:R-:W-:Y:S02]  /*2d00*/  USEL UR8, URZ, 0x1, UP0 ;  /* 0x00000001ff087887 */ /* 0x000fe40008000000 */
[----:B------:R-:W-:-:S04]  /*2d10*/  USEL UR7, UR7, URZ, UP0 ;  /* 0x000000ff07077287 */ /* 0x000fc80008000000 */
[----:B------:R-:W-:Y:S01]  /*2d20*/  ULEA UR7, UR7, UR6, 0x3 ;  /* 0x0000000607077291 */ /* 0x000fe2000f8e18ff */
[----:B--2---:R-:W-:-:S04]  /*2d30*/  LOP3.LUT R2, R12, UR8, RZ, 0x3c, !PT ;  /* 0x000000080c027c12 */ /* 0x004fc8000f8e3cff */
[----:B------:R-:W-:-:S04]  /*2d40*/  SHF.L.U32 R0, R2, 0x1f, RZ ;  /* 0x0000001f02007819 */ /* 0x000fc800000006ff */
[----:B------:R-:W2:Y:S02]  /*2d50*/  SYNCS.PHASECHK.TRANS64 P0, [UR7+0x80], R0 ;  /* 0x00008000ff0075a7 */ /* 0x000ea40008001007 */
[----:B-12---:R-:W-:Y:S05]  /*2d60*/  @P0 EXIT ;  /* 0x000000000000094d */ /* 0x006fea0003800000 */
[----:B------:R-:W-:Y:S02]  /*2d70*/  SHF.L.U32 R2, R2, 0x1f, RZ ;  /* 0x0000001f02027819 */ /* 0x000fe400000006ff */
[----:B------:R-:W-:-:S07]  /*2d80*/  MOV R0, UR7 ;  /* 0x0000000700007c02 */ /* 0x000fce0008000f00 */
.L_x_53:
[----:B-1----:R1:W2:Y:S02]  /*2d90*/  SYNCS.PHASECHK.TRANS64.TRYWAIT P0, [R0+URZ+0x80], R2 ;  /* 0x00008002000075a7 */ /* 0x0022a400080011ff */
[----:B--2---:R-:W-:Y:S05]  /*2da0*/  @!P0 NANOSLEEP.SYNCS 0x989680 ;  /* 0x009896800000895d */ /* 0x004fea0003900000 */
[----:B------:R-:W2:Y:S02]  /*2db0*/  @!P0 SYNCS.PHASECHK.TRANS64 P0, [R0+URZ+0x80], R2 ;  /* 0x00008002000085a7 */ /* 0x000ea400080010ff */
[----:B--2---:R-:W-:Y:S05]  /*2dc0*/  @P0 EXIT ;  /* 0x000000000000094d */ /* 0x004fea0003800000 */
[----:B------:R-:W-:Y:S05]  /*2dd0*/  BRA `(.L_x_53) ;  /* 0xfffffffc00ec7947 */ /* 0x000fea000383ffff */
.L_x_46:
[----:B------:R-:W-:Y:S05]  /*2de0*/  BRA.U UP4, `(.L_x_54) ;  /* 0x0000000d04d47547 */ /* 0x000fea000b800000 */
[----:B------:R-:W-:Y:S01]  /*2df0*/  UMOV UR4, 0x40 ;  /* 0x0000004000047882 */ /* 0x000fe20000000000 */
[----:B------:R-:W-:Y:S01]  /*2e00*/  NOP ;  /* 0x0000000000007918 */ /* 0x000fe20000000000 */
[----:B------:R-:W-:Y:S01]  /*2e10*/  ULEA UR5, UR54, UR4, 0x18 ;  /* 0x0000000436057291 */ /* 0x000fe2000f8ec0ff */
[----:B------:R-:W-:Y:S02]  /*2e20*/  UMOV UR6, 0x400 ;  /* 0x0000040000067882 */ /* 0x000fe40000000000 */
[----:B------:R-:W-:-:S06]  /*2e30*/  ULEA UR6, UR54, UR6, 0x18 ;  /* 0x0000000636067291 */ /* 0x000fcc000f8ec0ff */
[----:B------:R-:W2:Y:S02]  /*2e40*/  LDS.U8 R0, [UR5+0x1c] ;  /* 0x00001c05ff007984 */ /* 0x000ea40008000000 */
[----:B--2---:R-:W-:-:S13]  /*2e50*/  ISETP.NE.AND P0, PT, R0, RZ, PT ;  /* 0x000000ff0000720c */ /* 0x004fda0003f05270 */
[----:B------:R-:W-:Y:S05]  /*2e60*/  @P0 BRA `(.L_x_55) ;  /* 0x0000000000580947 */ /* 0x000fea0003800000 */
[----:B------:R-:W-:-:S13]  /*2e70*/  ELECT P0, URZ, PT ;  /* 0x0000000000ff782f */ /* 0x000fda0003800000 */
[----:B------:R-:W-:Y:S05]  /*2e80*/  @!P0 BRA `(.L_x_56) ;  /* 0x0000000000608947 */ /* 0x000fea0003800000 */
[----:B------:R-:W-:Y:S01]  /*2e90*/  UMOV UR4, 0x10 ;  /* 0x0000001000047882 */ /* 0x000fe20000000000 */
[----:B------:R-:W-:Y:S01]  /*2ea0*/  HFMA2 R0, -RZ, RZ, 0, 5.9604644775390625e-08 ;  /* 0x00000001ff007431 */ /* 0x000fe200000001ff */
[----:B------:R-:W-:-:S03]  /*2eb0*/  MOV R3, 0xffff ;  /* 0x0000ffff00037802 */ /* 0x000fc60000000f00 */
[----:B------:R-:W-:Y:S04]  /*2ec0*/  DEPBAR.LE SB2, 0x36 ;  /* 0x0000ad800000791a */ /* 0x000fe80000000000 */
[----:B------:R-:W2:Y:S02]  /*2ed0*/  UTCATOMSWS.FIND_AND_SET.ALIGN UP0, UR4, UR4 ;  /* 0x00000004000475e3 */ /* 0x000ea40008000800 */
[----:B--2---:R-:W-:Y:S01]  /*2ee0*/  MOV R4, UR4 ;  /* 0x0000000400047c02 */ /* 0x004fe20008000f00 */
[----:B------:R-:W-:Y:S06]  /*2ef0*/  BRA.U UP0, `(.L_x_57) ;  /* 0x0000000100187547 */ /* 0x000fec000b800000 */
.L_x_58:
[----:B------:R-:W-:Y:S05]  /*2f00*/  NANOSLEEP 0x64 ;  /* 0x000000640000795d */ /* 0x000fea0003800000 */
[----:B------:R-:W-:-:S05]  /*2f10*/  UMOV UR4, 0x10 ;  /* 0x0000001000047882 */ /* 0x000fca0000000000 */
[----:B------:R-:W-:Y:S04]  /*2f20*/  DEPBAR.LE SB2, 0x36 ;  /* 0x0000ad800000791a */ /* 0x000fe80000000000 */
[----:B------:R-:W2:Y:S02]  /*2f30*/  UTCATOMSWS.FIND_AND_SET.ALIGN UP0, UR4, UR4 ;  /* 0x00000004000475e3 */ /* 0x000ea40008000800 */
[----:B--2---:R-:W-:Y:S01]  /*2f40*/  MOV R4, UR4 ;  /* 0x0000000400047c02 */ /* 0x004fe20008000f00 */
[----:B------:R-:W-:Y:S05]  /*2f50*/  BRA.U !UP0, `(.L_x_58) ;  /* 0xfffffffd08e87547 */ /* 0x000fea000b83ffff */
.L_x_57:
[-C--:B------:R-:W-:Y:S02]  /*2f60*/  SHF.L.U32 R3, R3, R4.reuse, RZ ;  /* 0x0000000403037219 */ /* 0x080fe400000006ff */
[----:B------:R-:W-:Y:S01]  /*2f70*/  SHF.L.U32 R0, R0, R4, RZ ;  /* 0x0000000400007219 */ /* 0x000fe200000006ff */
[----:B------:R-:W-:Y:S02]  /*2f80*/  IMAD.SHL.U32 R4, R4, 0x20, RZ ;  /* 0x0000002004047824 */ /* 0x000fe400078e00ff */
[----:B------:R2:W-:Y:S04]  /*2f90*/  ATOMS.OR RZ, [UR5+0x14], R3 ;  /* 0x00001403ffff798c */ /* 0x0005e8000b000005 */
[----:B------:R2:W-:Y:S04]  /*2fa0*/  ATOMS.OR RZ, [UR5+0x18], R0 ;  /* 0x00001800ffff798c */ /* 0x0005e8000b000005 */
[----:B------:R2:W-:Y:S01]  /*2fb0*/  STS [UR6+0x120], R4 ;  /* 0x00012004ff007988 */ /* 0x0005e20008000806 */
[----:B------:R-:W-:Y:S05]  /*2fc0*/  BRA `(.L_x_56) ;  /* 0x0000000000107947 */ /* 0x000fea0003800000 */
.L_x_55:
[----:B------:R-:W-:Y:S02]  /*2fd0*/  MOV R0, 0xffffffff ;  /* 0xffffffff00007802 */ /* 0x000fe40000000f00 */
[----:B------:R-:W-:-:S03]  /*2fe0*/  MOV R4, 0x3010 ;  /* 0x0000301000047802 */ /* 0x000fc60000000f00 */
[----:B------:R2:W-:Y:S04]  /*2ff0*/  STS [UR6+0x120], R0 ;  /* 0x00012000ff007988 */ /* 0x0005e80008000806 */
[----:B-12--5:R-:W-:Y:S05]  /*3000*/  CALL.REL.NOINC `($__internal_1_$__cuda_sm10x_tcgen05_guardrail_trap_phase_invalid_during_alloc) ;  /* 0x0000004c00ac7944 */ /* 0x026fea0003c00000 */
.L_x_56:
[----:B------:R-:W-:Y:S05]  /*3010*/  WARPSYNC.ALL ;  /* 0x0000000000007948 */ /* 0x000fea0003800000 */
[----:B------:R-:W3:Y:S01]  /*3020*/  S2UR UR4, SR_CgaCtaId ;  /* 0x00000000000479c3 */ /* 0x000ee20000008800 */
[----:B------:R-:W-:Y:S01]  /*3030*/  UMOV UR26, 0x400 ;  /* 0x00000400001a7882 */ /* 0x000fe20000000000 */
[----:B------:R-:W-:-:S06]  /*3040*/  NOP ;  /* 0x0000000000007918 */ /* 0x000fcc0000000000 */
[----:B------:R-:W-:Y:S06]  /*3050*/  BAR.ARV 0x6, 0xa0 ;  /* 0x0182800000007b1d */ /* 0x000fec0000002000 */
[----:B------:R-:W4:Y:S01]  /*3060*/  LDCU UR5, c[0x0][0x38c] ;  /* 0x00007180ff0577ac */ /* 0x000f220008000800 */
[----:B------:R-:W-:Y:S01]  /*3070*/  LOP3.LUT R2, R2, 0xffff, RZ, 0xc0, !PT ;  /* 0x0000ffff02027812 */ /* 0x000fe200078ec0ff */
[----:B------:R-:W-:Y:S01]  /*3080*/  IMAD.MOV.U32 R11, RZ, RZ, 0x1 ;  /* 0x00000001ff0b7424 */ /* 0x000fe200078e00ff */
[----:B------:R-:W-:Y:S01]  /*3090*/  CS2R R8, SRZ ;  /* 0x0000000000087805 */ /* 0x000fe2000001ff00 */
[----:B------:R-:W1:Y:S01]  /*30a0*/  LDCU UR7, c[0x0][0x38c] ;  /* 0x00007180ff0777ac */ /* 0x000e620008000800 */
[----:B------:R-:W-:Y:S01]  /*30b0*/  R2UR UR27, R2 ;  /* 0x00000000021b72ca */ /* 0x000fe200000e0000 */
[----:B------:R-:W-:Y:S01]  /*30c0*/  IMAD.MOV.U32 R10, RZ, RZ, RZ ;  /* 0x000000ffff0a7224 */ /* 0x000fe200078e00ff */
[----:B------:R-:W-:Y:S01]  /*30d0*/  UMOV UR30, URZ ;  /* 0x000000ff001e7c82 */ /* 0x000fe20008000000 */
[----:B------:R-:W-:Y:S01]  /*30e0*/  UMOV UR24, URZ ;  /* 0x000000ff00187c82 */ /* 0x000fe20008000000 */
[----:B---3--:R-:W-:Y:S01]  /*30f0*/  ULEA UR26, UR4, UR26, 0x18 ;  /* 0x0000001a041a7291 */ /* 0x008fe2000f8ec0ff */
[----:B------:R-:W-:Y:S01]  /*3100*/  UMOV UR38, 0x0 ;  /* 0x0000000000267882 */ /* 0x000fe20000000000 */
[----:B------:R-:W-:-:S02]  /*3110*/  UMOV UR39, 0x4100010 ;  /* 0x0410001000277882 */ /* 0x000fc40000000000 */
[----:B------:R-:W-:Y:S02]  /*3120*/  UIADD3 UR4, UPT, UPT, UR26, 0x3400, URZ ;  /* 0x000034001a047890 */ /* 0x000fe4000fffe0ff */
[----:B------:R-:W-:Y:S02]  /*3130*/  UIADD3 UR6, UPT, UPT, UR26, 0x9400, URZ ;  /* 0x000094001a067890 */ /* 0x000fe4000fffe0ff */
[----:B----4-:R-:W-:Y:S01]  /*3140*/  UIADD3 UR5, UPT, UPT, UR5, 0x3f, URZ ;  /* 0x0000003f05057890 */ /* 0x010fe2000fffe0ff */
[----:B--2---:R-:W2:Y:S01]  /*3150*/  LDS R0, [UR26+0x120] ;  /* 0x0001201aff007984 */ /* 0x004ea20008000800 */
[----:B-1----:R-:W-:Y:S01]  /*3160*/  UMOV UR36, 0x0 ;  /* 0x0000000000247882 */ /* 0x002fe20000000000 */
[----:B------:R-:W-:Y:S01]  /*3170*/  UMOV UR37, 0x4100010 ;  /* 0x0410001000257882 */ /* 0x000fe20000000000 */
[----:B------:R-:W-:Y:S02]  /*3180*/  USHF.R.S32.HI UR40, URZ, 0x1f, UR5 ;  /* 0x0000001fff287899 */ /* 0x000fe40008011405 */
[----:B------:R-:W-:-:S02]  /*3190*/  UISETP.GE.AND UP4, UPT, UR7, 0x1, UPT ;  /* 0x000000010700788c */ /* 0x000fc4000bf86270 */
[----:B------:R-:W-:Y:S02]  /*31a0*/  ULEA.HI UR40, UR40, UR5, URZ, 0x6 ;  /* 0x0000000528287291 */ /* 0x000fe4000f8f30ff */
[----:B------:R-:W-:Y:S02]  /*31b0*/  USHF.R.U32.HI UR5, URZ, 0x4, UR4 ;  /* 0x00000004ff057899 */ /* 0x000fe40008011604 */
[----:B------:R-:W-:Y:S02]  /*31c0*/  USHF.R.S32.HI UR40, URZ, 0x6, UR40 ;  /* 0x00000006ff287899 */ /* 0x000fe40008011428 */
[----:B------:R-:W-:Y:S02]  /*31d0*/  USHF.R.U32.HI UR4, URZ, 0x4, UR6 ;  /* 0x00000004ff047899 */ /* 0x000fe40008011606 */
[----:B------:R-:W-:Y:S02]  /*31e0*/  UISETP.LT.AND UP0, UPT, UR40, 0x1, UPT ;  /* 0x000000012800788c */ /* 0x000fe4000bf01270 */
[----:B------:R-:W-:-:S02]  /*31f0*/  ULOP3.LUT UR5, UR5, 0x3fff, URZ, 0xc0, !UPT ;  /* 0x00003fff05057892 */ /* 0x000fc4000f8ec0ff */
[----:B------:R-:W-:Y:S02]  /*3200*/  ULOP3.LUT UR4, UR4, 0x3fff, URZ, 0xc0, !UPT ;  /* 0x00003fff04047892 */ /* 0x000fe4000f8ec0ff */
[----:B------:R-:W-:Y:S02]  /*3210*/  USEL UR41, UR40, 0x1, !UP0 ;  /* 0x0000000128297887 */ /* 0x000fe4000c000000 */
[----:B------:R-:W-:Y:S02]  /*3220*/  ULOP3.LUT UR28, UR5, 0x10000, URZ, 0xfc, !UPT ;  /* 0x00010000051c7892 */ /* 0x000fe4000f8efcff */
[----:B------:R-:W-:Y:S02]  /*3230*/  ULOP3.LUT UR29, UR4, 0x10000, URZ, 0xfc, !UPT ;  /* 0x00010000041d7892 */ /* 0x000fe4000f8efcff */
[----:B------:R-:W-:Y:S01]  /*3240*/  UIADD3 UR41, UPT, UPT, -UR41, URZ, URZ ;  /* 0x000000ff29297290 */ /* 0x000fe2000fffe1ff */
[----:B------:R-:W-:Y:S01]  /*3250*/  UMOV UR34, 0x0 ;  /* 0x0000000000227882 */ /* 0x000fe20000000000 */
[----:B------:R-:W-:Y:S01]  /*3260*/  UMOV UR35, 0x4100010 ;  /* 0x0410001000237882 */ /* 0x000fe20000000000 */
[----:B------:R-:W-:Y:S01]  /*3270*/  UMOV UR32, 0x0 ;  /* 0x0000000000207882 */ /* 0x000fe20000000000 */
[----:B------:R-:W-:Y:S01]  /*3280*/  UMOV UR33, 0x4100010 ;  /* 0x0410001000217882 */ /* 0x000fe20000000000 */
[----:B--2---:R-:W-:-:S15]  /*3290*/  R2UR UR42, R0 ;  /* 0x00000000002a72ca */ /* 0x004fde00000e0000 */
.L_x_65:
[----:B------:R-:W-:Y:S02]  /*32a0*/  LEA R0, R10, UR26, 0x3 ;  /* 0x0000001a0a007c11 */ /* 0x000fe4000f8e18ff */
[----:B------:R-:W-:Y:S02]  /*32b0*/  SHF.L.U32 R2, R9, 0x1f, RZ ;  /* 0x0000001f09027819 */ /* 0x000fe400000006ff */
[----:B------:R-:W-:Y:S01]  /*32c0*/  PLOP3.LUT P0, PT, PT, PT, UP4, 0x80, 0x8 ;  /* 0x000000000008781c */ /* 0x000fe20003f0f048 */
[----:B------:R-:W-:Y:S01]  /*32d0*/  VIADD R3, R0, 0x80 ;  /* 0x0000008000037836 */ /* 0x000fe20000000000 */
[----:B-1----:R-:W1:Y:S02]  /*32e0*/  SYNCS.PHASECHK.TRANS64.TRYWAIT P1, [R0+URZ+0x70], R2 ;  /* 0x00007002000075a7 */ /* 0x002e6400080211ff */
[----:B-1-3--:R-:W-:Y:S09]  /*32f0*/  @!P1 BRA `(.L_x_59) ;  /* 0x0000004400649947 */ /* 0x00aff20003800000 */
.L_x_134:
[----:B------:R-:W-:Y:S01]  /*3300*/  LEA R4, R10, UR26, 0x4 ;  /* 0x0000001a0a047c11 */ /* 0x000fe2000f8e20ff */
[----:B------:R-:W-:Y:S01]  /*3310*/  @UP4 ULEA UR4, UR24, UR26, 0x3 ;  /* 0x0000001a18044291 */ /* 0x000fe2000f8e18ff */
[----:B------:R-:W-:Y:S01]  /*3320*/  PLOP3.LUT P2, PT, PT, PT, PT, 0x80, 0x8 ;  /* 0x000000000008781c */ /* 0x000fe20003f4f070 */
[----:B------:R-:W-:Y:S01]  /*3330*/  ULEA UR31, UR30, UR26, 0x3 ;  /* 0x0000001a1e1f7291 */ /* 0x000fe2000f8e18ff */
[----:B------:R-:W-:Y:S02]  /*3340*/  PRMT R3, RZ, 0x654, R3 ;  /* 0x00000654ff037816 */ /* 0x000fe40000000003 */
[----:B------:R-:W2:Y:S01]  /*3350*/  LDS.128 R4, [R4+0x100] ;  /* 0x0001000004047984 */ /* 0x000ea20000000c00 */
[----:B-1----:R-:W-:Y:S02]  /*3360*/  @P0 SHF.L.U32 R2, R8, 0x1f, RZ ;  /* 0x0000001f08020819 */ /* 0x002fe400000006ff */
[----:B------:R-:W-:Y:S01]  /*3370*/  SHF.L.U32 R0, R11, 0x1f, RZ ;  /* 0x0000001f0b007819 */ /* 0x000fe200000006ff */
[----:B------:R-:W-:Y:S01]  /*3380*/  @!PT LDS RZ, [RZ] ;  /* 0x00000000fffff984 */ /* 0x000fe20000000800 */
[----:B------:R-:W-:Y:S01]  /*3390*/  @!PT LDS RZ, [RZ] ;  /* 0x00000000fffff984 */ /* 0x000fe20000000800 */
[----:B------:R-:W-:Y:S01]  /*33a0*/  @!PT LDS RZ, [RZ] ;  /* 0x00000000fffff984 */ /* 0x000fe20000000800 */
[----:B------:R-:W-:Y:S01]  /*33b0*/  @!PT LDS RZ, [RZ] ;  /* 0x00000000fffff984 */ /* 0x000fe20000000800 */
[----:B------:R1:W-:Y:S06]  /*33c0*/  MEMBAR.ALL.CTA ;  /* 0x0000000000007992 */ /* 0x0003ec0000008000 */
[----:B-1----:R-:W1:Y:S02]  /*33d0*/  FENCE.VIEW.ASYNC.S ;  /* 0x00000000000073c6 */ /* 0x002e640000000000 */
[----:B-1----:R1:W-:Y:S01]  /*33e0*/  SYNCS.ARRIVE.TRANS64.RED.A1T0 RZ, [R3+URZ], RZ ;  /* 0x000000ff03ff79a7 */ /* 0x0023e200081004ff */
[----:B------:R1:W3:Y:S01]  /*33f0*/  @P0 SYNCS.PHASECHK.TRANS64.TRYWAIT P2, [UR4], R2 ;  /* 0x00000002ff0005a7 */ /* 0x0002e20008041104 */
[----:B------:R-:W-:Y:S01]  /*3400*/  ULEA.HI UR4, UR30, UR30, URZ, 0x1 ;  /* 0x0000001e1e047291 */ /* 0x000fe2000f8f08ff */
[----:B--2---:R-:W-:-:S03]  /*3410*/  LOP3.LUT P1, RZ, R6, 0x1, RZ, 0xc0, !PT ;  /* 0x0000000106ff7812 */ /* 0x004fc6000782c0ff */
[----:B------:R-:W-:Y:S02]  /*3420*/  USHF.L.U32 UR11, UR4, 0x5, URZ ;  /* 0x00000005040b7899 */ /* 0x000fe400080006ff */
[----:B------:R-:W-:Y:S02]  /*3430*/  ULOP3.LUT UR4, UR4, 0xffe, URZ, 0xc0, !UPT ;  /* 0x00000ffe04047892 */ /* 0x000fe4000f8ec0ff */
[----:B------:R-:W-:Y:S02]  /*3440*/  ULOP3.LUT UR11, UR11, 0xffffffc0, URZ, 0xc0, !UPT ;  /* 0xffffffc00b0b7892 */ /* 0x000fe4000f8ec0ff */
[----:B------:R-:W-:Y:S02]  /*3450*/  UIADD3 UR4, UPT, UPT, -UR4, UR30, URZ ;  /* 0x0000001e04047290 */ /* 0x000fe4000fffe1ff */
[----:B------:R-:W-:Y:S01]  /*3460*/  UIADD3 UR11, UPT, UPT, UR42, UR11, URZ ;  /* 0x0000000b2a0b7290 */ /* 0x000fe2000fffe0ff */
[----:B------:R-:W2:Y:S03]  /*3470*/  SYNCS.PHASECHK.TRANS64.TRYWAIT P0, [UR31+0xb0], R0 ;  /* 0x0000b000ff0075a7 */ /* 0x000ea6000800111f */
[----:B------:R-:W-:Y:S01]  /*3480*/  ULEA UR11, UR4, UR11, 0x14 ;  /* 0x0000000b040b7291 */ /* 0x000fe2000f8ea0ff */
[----:B-123--:R-:W-:Y:S11]  /*3490*/  @!P0 BRA `(.L_x_60) ;  /* 0x0000004400108947 */ /* 0x00eff60003800000 */
.L_x_136:
[----:B------:R-:W-:Y:S01]  /*34a0*/  IADD3 R10, PT, PT, R10, 0x1, RZ ;  /* 0x000000010a0a7810 */ /* 0x000fe20007ffe0ff */
[----:B------:R-:W-:Y:S06]  /*34b0*/  BRA.U !UP4, `(.L_x_61) ;  /* 0x000000010cc07547 */ /* 0x000fec000b800000 */
[----:B------:R-:W-:Y:S01]  /*34c0*/  UPLOP3.LUT UP2, UPT, UPT, UPT, UPT, 0x40, 0x4 ;  /* 0x000000000004789c */ /* 0x000fe20003f4e870 */
[----:B------:R-:W-:Y:S01]  /*34d0*/  UMOV UR23, UR41 ;  /* 0x0000002900177c82 */ /* 0x000fe20008000000 */
[----:B------:R-:W-:Y:S01]  /*34e0*/  UMOV UR22, UR40 ;  /* 0x0000002800167c82 */ /* 0x000fe20008000000 */
[----:B------:R-:W-:-:S08]  /*34f0*/  UMOV UR10, UR24 ;  /* 0x00000018000a7c82 */ /* 0x000fd00008000000 */
.L_x_64:
[----:B------:R-:W-:Y:S02]  /*3500*/  UIADD3 UR23, UPT, UPT, UR23, 0x1, URZ ;  /* 0x0000000117177890 */ /* 0x000fe4000fffe0ff */
[----:B--2---:R-:W-:Y:S02]  /*3510*/  ULEA UR5, UR10, UR26, 0x3 ;  /* 0x0000001a0a057291 */ /* 0x004fe4000f8e18ff */
[----:B------:R-:W-:Y:S01]  /*3520*/  UISETP.NE.AND UP3, UPT, UR23, URZ, UPT ;  /* 0x000000ff1700728c */ /* 0x000fe2000bf65270 */
[----:B---3--:R-:W-:Y:S10]  /*3530*/  @P2 BRA `(.L_x_62) ;  /* 0x00000000000c2947 */ /* 0x008ff40003800000 */
[----:B-1----:R-:W-:Y:S04]  /*3540*/  SHF.L.U32 R2, R8, 0x1f, RZ ;  /* 0x0000001f08027819 */ /* 0x002fe800000006ff */
[----:B------:R-:W1:Y:S02]  /*3550*/  SYNCS.PHASECHK.TRANS64.TRYWAIT P0, [UR5], R2 ;  /* 0x00000002ff0075a7 */ /* 0x000e640008001105 */
[----:B-1----:R-:W-:Y:S05]  /*3560*/  @!P0 BRA `(.L_x_63) ;  /* 0x0000004000f48947 */ /* 0x002fea0003800000 */
.L_x_62:
[----:B------:R-:W-:Y:S01]  /*3570*/  UISETP.NE.AND UP0, UPT, UR22, 0x1, UPT ;  /* 0x000000011600788c */ /* 0x000fe2000bf05270 */
[----:B------:R-:W-:Y:S01]  /*3580*/  PLOP3.LUT P2, PT, PT, PT, PT, 0x80, 0x8 ;  /* 0x000000000008781c */ /* 0x000fe20003f4f070 */
[----:B------:R-:W-:Y:S02]  /*3590*/  UIADD3 UR4, UPT, UPT, UR10, 0x1, URZ ;  /* 0x000000010a047890 */ /* 0x000fe4000fffe0ff */
[----:B------:R-:W-:Y:S02]  /*35a0*/  UIADD3 UR25, UPT, UPT, UR5, 0x18, URZ ;  /* 0x0000001805197890 */ /* 0x000fe4000fffe0ff */
[----:B------:R-:W-:Y:S01]  /*35b0*/  UISETP.NE.AND UP1, UPT, UR4, 0x3, UPT ;  /* 0x000000030400788c */ /* 0x000fe2000bf25270 */
[----:B------:R-:W-:Y:S01]  /*35c0*/  PLOP3.LUT P0, PT, PT, PT, UP0, 0x80, 0x8 ;  /* 0x000000000008781c */ /* 0x000fe20003f0f008 */
[----:B------:R-:W-:Y:S02]  /*35d0*/  UIADD3 UR22, UPT, UPT, UR22, -0x1, URZ ;  /* 0xffffffff16167890 */ /* 0x000fe4000fffe0ff */
[----:B------:R-:W-:Y:S02]  /*35e0*/  USEL UR6, URZ, 0x1, UP1 ;  /* 0x00000001ff067887 */ /* 0x000fe40008800000 */
[----:B------:R-:W-:Y:S01]  /*35f0*/  USEL UR24, UR4, URZ, UP1 ;  /* 0x000000ff04187287 */ /* 0x000fe20008800000 */
[----:B------:R-:W-:Y:S01]  /*3600*/  UMOV UR7, 0x40004040 ;  /* 0x4000404000077882 */ /* 0x000fe20000000000 */
[----:B------:R-:W-:Y:S02]  /*3610*/  UMOV UR5, 0x40004040 ;  /* 0x4000404000057882 */ /* 0x000fe40000000000 */
[----:B------:R-:W-:Y:S01]  /*3620*/  @UP0 ULEA UR4, UR24, UR26, 0x3 ;  /* 0x0000001a18040291 */ /* 0x000fe2000f8e18ff */
[----:B------:R-:W-:Y:S01]  /*3630*/  LOP3.LUT R8, R8, UR6, RZ, 0x3c, !PT ;  /* 0x0000000608087c12 */ /* 0x000fe2000f8e3cff */
[----:B------:R-:W-:Y:S01]  /*3640*/  ULEA UR6, UR10, UR29, 0x9 ;  /* 0x0000001d0a067291 */ /* 0x000fe2000f8e48ff */
[----:B------:R-:W-:Y:S02]  /*3650*/  UMOV UR21, 0x40004040 ;  /* 0x4000404000157882 */ /* 0x000fe40000000000 */
[----:B-1----:R-:W-:Y:S01]  /*3660*/  @P0 SHF.L.U32 R0, R8, 0x1f, RZ ;  /* 0x0000001f08000819 */ /* 0x002fe200000006ff */
[----:B------:R-:W-:Y:S02]  /*3670*/  UIADD3 UR20, UPT, UPT, UR6, 0x2, URZ ;  /* 0x0000000206147890 */ /* 0x000fe4000fffe0ff */
[----:B------:R-:W-:Y:S01]  /*3680*/  UIADD3 UR16, UPT, UPT, UR6, 0x4, URZ ;  /* 0x0000000406107890 */ /* 0x000fe2000fffe0ff */
[----:B------:R2:W3:Y:S01]  /*3690*/  @P0 SYNCS.PHASECHK.TRANS64.TRYWAIT P2, [UR4], R0 ;  /* 0x00000000ff0005a7 */ /* 0x0004e20008041104 */
[----:B------:R-:W-:Y:S02]  /*36a0*/  ULEA UR4, UR10, UR28, 0x9 ;  /* 0x0000001c0a047291 */ /* 0x000fe4000f8e48ff */
[----:B------:R-:W-:Y:S02]  /*36b0*/  UIADD3 UR12, UPT, UPT, UR6, 0x6, URZ ;  /* 0x00000006060c7890 */ /* 0x000fe4000fffe0ff */
[----:B------:R-:W-:Y:S02]  /*36c0*/  UIADD3 UR18, UPT, UPT, UR4, 0x2, URZ ;  /* 0x0000000204127890 */ /* 0x000fe4000fffe0ff */
[----:B------:R-:W-:Y:S02]  /*36d0*/  UIADD3 UR14, UPT, UPT, UR4, 0x4, URZ ;  /* 0x00000004040e7890 */ /* 0x000fe4000fffe0ff */
[----:B------:R-:W-:Y:S01]  /*36e0*/  UIADD3 UR8, UPT, UPT, UR4, 0x6, URZ ;  /* 0x0000000604087890 */ /* 0x000fe2000fffe0ff */
[----:B------:R2:W-:Y:S01]  /*36f0*/  UTCHMMA gdesc[UR4], gdesc[UR6], tmem[UR11], tmem[UR38], idesc[UR39], UP2 ;  /* 0x00ff2606040075ea */ /* 0x0005e2000900000b */
[----:B------:R-:W-:Y:S01]  /*3700*/  UPLOP3.LUT UP2, UPT, UPT, UPT, UPT, 0x80, 0x8 ;  /* 0x000000000008789c */ /* 0x000fe20003f4f070 */
[----:B------:R-:W-:Y:S01]  /*3710*/  UMOV UR19, 0x40004040 ;  /* 0x4000404000137882 */ /* 0x000fe20000000000 */
[----:B------:R-:W-:Y:S01]  /*3720*/  UMOV UR17, 0x40004040 ;  /* 0x4000404000117882 */ /* 0x000fe20000000000 */
[----:B------:R2:W-:Y:S01]  /*3730*/  UTCHMMA gdesc[UR18], gdesc[UR20], tmem[UR11], tmem[UR36], idesc[UR37], UPT ;  /* 0x00ff2414120075ea */ /* 0x0005e2000b80000b */
[----:B------:R-:W-:Y:S01]  /*3740*/  UMOV UR15, 0x40004040 ;  /* 0x40004040000f7882 */ /* 0x000fe20000000000 */
[----:B------:R-:W-:Y:S01]  /*3750*/  UMOV UR13, 0x40004040 ;  /* 0x40004040000d7882 */ /* 0x000fe20000000000 */
[----:B------:R-:W-:Y:S01]  /*3760*/  UMOV UR9, 0x40004040 ;  /* 0x4000404000097882 */ /* 0x000fe20000000000 */
[----:B------:R2:W-:Y:S01]  /*3770*/  UTCHMMA gdesc[UR14], gdesc[UR16], tmem[UR11], tmem[UR34], idesc[UR35], UPT ;  /* 0x00ff22100e0075ea */ /* 0x0005e2000b80000b */
[----:B------:R2:W-:Y:S01]  /*3780*/  UTCHMMA gdesc[UR8], gdesc[UR12], tmem[UR11], tmem[UR32], idesc[UR33], UPT ;  /* 0x00ff200c080075ea */ /* 0x0005e2000b80000b */
[----:B------:R2:W-:Y:S01]  /*3790*/  UTCBAR.MULTICAST [UR25], URZ, UR27 ;  /* 0x000000ff190073e9 */ /* 0x0005e2000800081b */
[----:B------:R-:W-:Y:S01]  /*37a0*/  UMOV UR10, UR24 ;  /* 0x00000018000a7c82 */ /* 0x000fe20008000000 */
[----:B------:R-:W-:Y:S05]  /*37b0*/  BRA.U UP3, `(.L_x_64) ;  /* 0xfffffffd03507547 */ /* 0x000fea000b83ffff */
.L_x_61:
[----:B--2---:R-:W-:Y:S01]  /*37c0*/  UIADD3 UR4, UPT, UPT, UR30, 0x1, URZ ;  /* 0x000000011e047890 */ /* 0x004fe2000fffe0ff */
[C---:B------:R-:W-:Y:S01]  /*37d0*/  ISETP.NE.AND P0, PT, R10.reuse, 0x2, PT ;  /* 0x000000020a00780c */ /* 0x040fe20003f05270 */
[----:B------:R-:W-:Y:S02]  /*37e0*/  UIADD3 UR5, UPT, UPT, UR31, 0x90, URZ ;  /* 0x000000901f057890 */ /* 0x000fe4000fffe0ff */
[----:B------:R-:W-:Y:S01]  /*37f0*/  UISETP.NE.AND UP0, UPT, UR4, 0x4, UPT ;  /* 0x000000040400788c */ /* 0x000fe2000bf05270 */
[----:B-1----:R-:W-:Y:S02]  /*3800*/  SEL R0, RZ, 0x1, P0 ;  /* 0x00000001ff007807 */ /* 0x002fe40000000000 */
[----:B------:R-:W-:Y:S01]  /*3810*/  SEL R10, R10, RZ, P0 ;  /* 0x000000ff0a0a7207 */ /* 0x000fe20000000000 */
[----:B------:R-:W-:Y:S01]  /*3820*/  USEL UR6, URZ, 0x1, UP0 ;  /* 0x00000001ff067887 */ /* 0x000fe20008000000 */
[----:B------:R-:W-:Y:S01]  /*3830*/  LOP3.LUT R9, R9, R0, RZ, 0x3c, !PT ;  /* 0x0000000009097212 */ /* 0x000fe200078e3cff */
[----:B------:R-:W-:Y:S01]  /*3840*/  USEL UR30, UR4, URZ, UP0 ;  /* 0x000000ff041e7287 */ /* 0x000fe20008000000 */
[----:B------:R1:W-:Y:S03]  /*3850*/  UTCBAR [UR5], URZ ;  /* 0x000000ff050073e9 */ /* 0x0003e600080000ff */
[----:B------:R-:W-:Y:S01]  /*3860*/  LOP3.LUT R11, R11, UR6, RZ, 0x3c, !PT ;  /* 0x000000060b0b7c12 */ /* 0x000fe2000f8e3cff */
[----:B------:R-:W-:Y:S07]  /*3870*/  @P1 BRA `(.L_x_65) ;  /* 0xfffffff800881947 */ /* 0x000fee000383ffff */
[----:B------:R-:W2:Y:S01]  /*3880*/  S2UR UR8, SR_CgaCtaId ;  /* 0x00000000000879c3 */ /* 0x000ea20000008800 */
[----:B------:R-:W-:Y:S01]  /*3890*/  ELECT P0, URZ, PT ;  /* 0x0000000000ff782f */ /* 0x000fe20003800000 */
[----:B------:R-:W-:Y:S01]  /*38a0*/  IMAD.MOV.U32 R0, RZ, RZ, 0x1 ;  /* 0x00000001ff007424 */ /* 0x000fe200078e00ff */
[----:B------:R-:W-:Y:S01]  /*38b0*/  UIADD3 UR26, UPT, UPT, UR26, 0xb0, URZ ;  /* 0x000000b01a1a7890 */ /* 0x000fe2000fffe0ff */
[----:B------:R-:W-:Y:S01]  /*38c0*/  SHF.L.U32 R2, R11, 0x1f, RZ ;  /* 0x0000001f0b027819 */ /* 0x000fe200000006ff */
[----:B------:R-:W-:-:S03]  /*38d0*/  UMOV UR4, 0x40 ;  /* 0x0000004000047882 */ /* 0x000fc60000000000 */
[----:B------:R-:W-:Y:S01]  /*38e0*/  UVIRTCOUNT.DEALLOC.SMPOOL 0x80 ;  /* 0x000000800000784c */ /* 0x000fe20000000000 */
[----:B--2---:R-:W-:Y:S02]  /*38f0*/  ULEA UR8, UR8, UR4, 0x18 ;  /* 0x0000000408087291 */ /* 0x004fe4000f8ec0ff */
[----:B------:R-:W-:-:S07]  /*3900*/  ULEA UR4, UR30, UR26, 0x3 ;  /* 0x0000001a1e047291 */ /* 0x000fce000f8e18ff */
[----:B------:R2:W-:Y:S02]  /*3910*/  @P0 STS.U8 [UR8+0x1c], R0 ;  /* 0x00001c00ff000988 */ /* 0x0005e40008000008 */
[----:B------:R-:W4:Y:S02]  /*3920*/  SYNCS.PHASECHK.TRANS64.TRYWAIT P0, [UR4], R2 ;  /* 0x00000002ff0075a7 */ /* 0x000f240008001104 */
[----:B--2-4-:R-:W-:Y:S05]  /*3930*/  @!P0 BRA `(.L_x_66) ;  /* 0x0000004000188947 */ /* 0x014fea0003800000 */
.L_x_139:
[----:B------:R-:W-:-:S04]  /*3940*/  UIADD3 UR4, UPT, UPT, UR30, 0x1, URZ ;  /* 0x000000011e047890 */ /* 0x000fc8000fffe0ff */
[----:B------:R-:W-:-:S04]  /*3950*/  UISETP.NE.AND UP0, UPT, UR4, 0x4, UPT ;  /* 0x000000040400788c */ /* 0x000fc8000bf05270 */
[----:B------:R-:W-:Y:S02]  /*3960*/  USEL UR6, URZ, 0x1, UP0 ;  /* 0x00000001ff067887 */ /* 0x000fe40008000000 */
[----:B------:R-:W-:-:S04]  /*3970*/  USEL UR4, UR4, URZ, UP0 ;  /* 0x000000ff04047287 */ /* 0x000fc80008000000 */
[----:B-1----:R-:W-:Y:S01]  /*3980*/  ULEA UR5, UR4, UR26, 0x3 ;  /* 0x0000001a04057291 */ /* 0x002fe2000f8e18ff */
[----:B--2---:R-:W-:-:S04]  /*3990*/  LOP3.LUT R2, R11, UR6, RZ, 0x3c, !PT ;  /* 0x000000060b027c12 */ /* 0x004fc8000f8e3cff */
[----:B------:R-:W-:-:S04]  /*39a0*/  SHF.L.U32 R3, R2, 0x1f, RZ ;  /* 0x0000001f02037819 */ /* 0x000fc800000006ff */
[----:B------:R-:W1:Y:S02]  /*39b0*/  SYNCS.PHASECHK.TRANS64.TRYWAIT P0, [UR5], R3 ;  /* 0x00000003ff0075a7 */ /* 0x000e640008001105 */
[----:B-1----:R-:W-:Y:S05]  /*39c0*/  @!P0 BRA `(.L_x_67) ;  /* 0x00000040000c8947 */ /* 0x002fea0003800000 */
.L_x_141:
        /* <DEDUP_REMOVED lines=9> */
.L_x_143:
[----:B------:R-:W-:-:S04]  /*3a60*/  UIADD3 UR4, UPT, UPT, UR4, 0x1, URZ ;  /* 0x0000000104047890 */ /* 0x000fc8000fffe0ff */
[----:B------:R-:W-:-:S04]  /*3a70*/  UISETP.NE.AND UP0, UPT, UR4, 0x4, UPT ;  /* 0x000000040400788c */ /* 0x000fc8000bf05270 */
[----:B------:R-:W-:Y:S02]  /*3a80*/  USEL UR5, URZ, 0x1, UP0 ;  /* 0x00000001ff057887 */ /* 0x000fe40008000000 */
[----:B------:R-:W-:-:S04]  /*3a90*/  USEL UR4, UR4, URZ, UP0 ;  /* 0x000000ff04047287 */ /* 0x000fc80008000000 */
[----:B------:R-:W-:Y:S01]  /*3aa0*/  ULEA UR4, UR4, UR26, 0x3 ;  /* 0x0000001a04047291 */ /* 0x000fe2000f8e18ff */
[----:B------:R-:W-:-:S04]  /*3ab0*/  LOP3.LUT R2, R2, UR5, RZ, 0x3c, !PT ;  /* 0x0000000502027c12 */ /* 0x000fc8000f8e3cff */
[----:B------:R-:W-:-:S04]  /*3ac0*/  SHF.L.U32 R2, R2, 0x1f, RZ ;  /* 0x0000001f02027819 */ /* 0x000fc800000006ff */
[----:B------:R-:W2:Y:S02]  /*3ad0*/  SYNCS.PHASECHK.TRANS64.TRYWAIT P0, [UR4], R2 ;  /* 0x00000002ff0075a7 */ /* 0x000ea40008001104 */
[----:B--2---:R-:W-:Y:S05]  /*3ae0*/  @!P0 BRA `(.L_x_69) ;  /* 0x0000003c00f48947 */ /* 0x004fea0003800000 */
.L_x_145:
[----:B------:R-:W-:Y:S01]  /*3af0*/  NOP ;  /* 0x0000000000007918 */ /* 0x000fe20000000000 */
[----:B-1----:R-:W1:Y:S01]  /*3b00*/  LDS R0, [UR8+0x14] ;  /* 0x00001408ff007984 */ /* 0x002e620008000800 */
[----:B------:R-:W-:Y:S01]  /*3b10*/  ULOP3.LUT UR4, UR42, 0xffff, URZ, 0xc0, !UPT ;  /* 0x0000ffff2a047892 */ /* 0x000fe2000f8ec0ff */
[----:B------:R-:W-:Y:S01]  /*3b20*/  UMOV UR5, 0xffff ;  /* 0x0000ffff00057882 */ /* 0x000fe20000000000 */
[----:B------:R-:W-:Y:S02]  /*3b30*/  UMOV UR6, 0x1 ;  /* 0x0000000100067882 */ /* 0x000fe40000000000 */
[----:B------:R-:W-:-:S04]  /*3b40*/  USHF.R.U32.HI UR4, URZ, 0x5, UR4 ;  /* 0x00000005ff047899 */ /* 0x000fc80008011604 */
[----:B------:R-:W-:Y:S02]  /*3b50*/  USHF.L.U32 UR5, UR5, UR4, URZ ;  /* 0x0000000405057299 */ /* 0x000fe400080006ff */
[----:B------:R-:W-:-:S04]  /*3b60*/  USHF.L.U32 UR4, UR6, UR4, URZ ;  /* 0x0000000406047299 */ /* 0x000fc800080006ff */
[----:B-1----:R-:W-:-:S04]  /*3b70*/  LOP3.LUT R0, R0, UR5, RZ, 0xc0, !PT ;  /* 0x0000000500007c12 */ /* 0x002fc8000f8ec0ff */
[----:B------:R-:W-:-:S13]  /*3b80*/  ISETP.NE.AND P0, PT, R0, UR5, PT ;  /* 0x0000000500007c0c */ /* 0x000fda000bf05270 */
[----:B------:R-:W-:Y:S05]  /*3b90*/  @P0 BRA `(.L_x_70) ;  /* 0x0000000000580947 */ /* 0x000fea0003800000 */
[----:B------:R-:W1:Y:S02]  /*3ba0*/  LDS R0, [UR8+0x18] ;  /* 0x00001808ff007984 */ /* 0x000e640008000800 */
[----:B-1----:R-:W-:-:S04]  /*3bb0*/  LOP3.LUT R0, R0, UR4, RZ, 0xc0, !PT ;  /* 0x0000000400007c12 */ /* 0x002fc8000f8ec0ff */
[----:B------:R-:W-:-:S13]  /*3bc0*/  ISETP.NE.AND P0, PT, R0, UR4, PT ;  /* 0x0000000400007c0c */ /* 0x000fda000bf05270 */
[----:B------:R-:W-:Y:S05]  /*3bd0*/  @P0 BRA `(.L_x_71) ;  /* 0x00000000003c0947 */ /* 0x000fea0003800000 */
[----:B------:R-:W1:Y:S01]  /*3be0*/  S2R R2, SR_LANEID ;  /* 0x0000000000027919 */ /* 0x000e620000000000 */
[----:B------:R-:W-:-:S06]  /*3bf0*/  ULOP3.LUT UR5, URZ, UR5, URZ, 0x33, !UPT ;  /* 0x00000005ff057292 */ /* 0x000fcc000f8e33ff */
[----:B------:R-:W-:-:S04]  /*3c00*/  IMAD.U32 R0, RZ, RZ, UR5 ;  /* 0x00000005ff007e24 */ /* 0x000fc8000f8e00ff */
[----:B------:R2:W4:Y:S02]  /*3c10*/  REDUX UR7, R0 ;  /* 0x00000000000773c4 */ /* 0x0005240000000000 */
[----:B------:R1:W-:Y:S01]  /*3c20*/  UTCATOMSWS.AND URZ, UR5 ;  /* 0x0000000500ff79e3 */ /* 0x0003e20008000000 */
[----:B--2---:R-:W-:Y:S01]  /*3c30*/  LOP3.LUT R0, RZ, UR4, RZ, 0x33, !PT ;  /* 0x00000004ff007c12 */ /* 0x004fe2000f8e33ff */
[----:B------:R-:W-:Y:S02]  /*3c40*/  VOTEU.ANY UR4, UPT, PT ;  /* 0x0000000000047886 */ /* 0x000fe400038e0100 */
[----:B------:R-:W-:Y:S02]  /*3c50*/  UFLO.U32 UR4, UR4 ;  /* 0x00000004000472bd */ /* 0x000fe400080e0000 */
[----:B------:R-:W2:Y:S04]  /*3c60*/  REDUX UR6, R0 ;  /* 0x00000000000673c4 */ /* 0x000ea80000000000 */
[----:B-1----:R-:W-:-:S02]  /*3c70*/  ISETP.EQ.U32.AND P0, PT, R2, UR4, PT ;  /* 0x0000000402007c0c */ /* 0x002fc4000bf02070 */
[----:B----4-:R-:W-:-:S11]  /*3c80*/  MOV R2, UR7 ;  /* 0x0000000700027c02 */ /* 0x010fd60008000f00 */
[----:B------:R1:W-:Y:S01]  /*3c90*/  @P0 ATOMS.AND RZ, [UR8+0x14], R2 ;  /* 0x00001402ffff098c */ /* 0x0003e2000a800008 */
[----:B--2---:R-:W-:-:S05]  /*3ca0*/  IMAD.U32 R0, RZ, RZ, UR6 ;  /* 0x00000006ff007e24 */ /* 0x004fca000f8e00ff */
[----:B------:R1:W-:Y:S01]  /*3cb0*/  @P0 ATOMS.AND RZ, [UR8+0x18], R0 ;  /* 0x00001800ffff098c */ /* 0x0003e2000a800008 */
[----:B------:R-:W-:Y:S05]  /*3cc0*/  BRA `(.L_x_72) ;  /* 0x0000000000147947 */ /* 0x000fea0003800000 */
.L_x_71:
[----:B------:R-:W-:Y:S02]  /*3cd0*/  MOV R2, 0x3cf0 ;  /* 0x00003cf000027802 */ /* 0x000fe40000000f00 */
[----:B---3-5:R-:W-:Y:S05]  /*3ce0*/  CALL.REL.NOINC `($__internal_0_$__cuda_sm10x_tcgen05_guardrail_trap_col_being_dealloced_not_returned_by_alloc) ;  /* 0x0000004000687944 */ /* 0x028fea0003c00000 */
[----:B------:R-:W-:Y:S05]  /*3cf0*/  BRA `(.L_x_72) ;  /* 0x0000000000087947 */ /* 0x000fea0003800000 */
.L_x_70:
[----:B------:R-:W-:Y:S02]  /*3d00*/  MOV R2, 0x3d20 ;  /* 0x00003d2000027802 */ /* 0x000fe40000000f00 */
[----:B---3-5:R-:W-:Y:S05]  /*3d10*/  CALL.REL.NOINC `($__internal_2_$__cuda_sm10x_tcgen05_guardrail_trap_unallocated_columns_being_dealloced) ;  /* 0x0000004000747944 */ /* 0x028fea0003c00000 */
.L_x_72:
[----:B------:R-:W-:Y:S01]  /*3d20*/  NOP ;  /* 0x0000000000007918 */ /* 0x000fe20000000000 */
[----:B------:R-:W-:Y:S05]  /*3d30*/  EXIT ;  /* 0x000000000000794d */ /* 0x000fea0003800000 */
.L_x_54:
[----:B------:R-:W-:-:S09]  /*3d40*/  UISETP.NE.OR UP0, UPT, UR18, 0x3, !UP3 ;  /* 0x000000031200788c */ /* 0x000fd2000df05670 */
[----:B------:R-:W-:Y:S05]  /*3d50*/  BRA.U UP0, `(.L_x_73) ;  /* 0x0000001100247547 */ /* 0x000fea000b800000 */
[----:B------:R-:W2:Y:S01]  /*3d60*/  LDCU.64 UR4, c[0x0][0x888] ;  /* 0x00011100ff0477ac */ /* 0x000ea20008000a00 */
[----:B------:R-:W3:Y:S01]  /*3d70*/  LDC.64 R12, c[0x0][0x348] ;  /* 0x0000d200ff0c7b82 */ /* 0x000ee20000000a00 */
[----:B------:R-:W-:Y:S02]  /*3d80*/  HFMA2 R9, -RZ, RZ, 0, 0 ;  /* 0x00000000ff097431 */ /* 0x000fe400000001ff */
[----:B------:R-:W-:Y:S01]  /*3d90*/  IMAD.MOV.U32 R11, RZ, RZ, 0x1 ;  /* 0x00000001ff0b7424 */ /* 0x000fe200078e00ff */
[----:B------:R-:W4:Y:S01]  /*3da0*/  LDCU UR37, c[0x0][0x370] ;  /* 0x00006e00ff2577ac */ /* 0x000f220008000800 */
[----:B------:R-:W-:Y:S01]  /*3db0*/  IMAD.MOV.U32 R10, RZ, RZ, RZ ;  /* 0x000000ffff0a7224 */ /* 0x000fe200078e00ff */
[----:B------:R-:W-:Y:S01]  /*3dc0*/  MOV R3, 0x1000 ;  /* 0x0000100000037802 */ /* 0x000fe20000000f00 */
[----:B------:R-:W4:Y:S01]  /*3dd0*/  LDCU.128 UR32, c[0x0][0xb10] ;  /* 0x00016200ff2077ac */ /* 0x000f220008000c00 */
[----:B------:R-:W1:Y:S01]  /*3de0*/  LDCU UR31, c[0x0][0x374] ;  /* 0x00006e80ff1f77ac */ /* 0x000e620008000800 */
[----:B------:R-:W1:Y:S01]  /*3df0*/  LDCU.64 UR28, c[0x0][0x890] ;  /* 0x00011200ff1c77ac */ /* 0x000e620008000a00 */
[----:B--2---:R-:W-:Y:S01]  /*3e00*/  UISETP.NE.U32.AND UP0, UPT, UR4, URZ, UPT ;  /* 0x000000ff0400728c */ /* 0x004fe2000bf05070 */
[----:B------:R-:W2:Y:S01]  /*3e10*/  LDCU UR15, c[0x0][0xb0c] ;  /* 0x00016180ff0f77ac */ /* 0x000ea20008000800 */
[----:B------:R-:W3:Y:S01]  /*3e20*/  LDCU UR41, c[0x0][0xb20] ;  /* 0x00016400ff2977ac */ /* 0x000ee20008000800 */
[----:B------:R-:W3:Y:S01]  /*3e30*/  LDCU UR4, c[0x0][0xb30] ;  /* 0x00016600ff0477ac */ /* 0x000ee20008000800 */
[----:B----4-:R-:W-:-:S02]  /*3e40*/  UIMAD.WIDE.U32 UR6, UR37, UR32, URZ ;  /* 0x00000020250672a5 */ /* 0x010fc4000f8e00ff */
[----:B-1----:R-:W-:Y:S02]  /*3e50*/  UIMAD.WIDE.U32 UR8, UR31, UR35, URZ ;  /* 0x000000231f0872a5 */ /* 0x002fe4000f8e00ff */
[----:B------:R-:W-:Y:S02]  /*3e60*/  USEL UR40, URZ, 0x1, UP5 ;  /* 0x00000001ff287887 */ /* 0x000fe4000a800000 */
[----:B------:R-:W-:Y:S02]  /*3e70*/  UISETP.NE.U32.AND UP6, UPT, UR28, URZ, UPT ;  /* 0x000000ff1c00728c */ /* 0x000fe4000bfc5070 */
[----:B------:R-:W-:Y:S01]  /*3e80*/  UISETP.NE.AND.EX UP5, UPT, UR5, URZ, UPT, UP0 ;  /* 0x000000ff0500728c */ /* 0x000fe2000bfa5300 */
[----:B------:R-:W-:Y:S01]  /*3e90*/  UMOV UR24, 0x400 ;  /* 0x0000040000187882 */ /* 0x000fe20000000000 */
[----:B------:R-:W-:Y:S01]  /*3ea0*/  UISETP.NE.AND UP0, UPT, UR42, 0x1, UPT ;  /* 0x000000012a00788c */ /* 0x000fe2000bf05270 */
[----:B------:R-:W-:Y:S01]  /*3eb0*/  UMOV UR6, UR7 ;  /* 0x0000000700067c82 */ /* 0x000fe20008000000 */
[----:B------:R-:W-:Y:S01]  /*3ec0*/  UMOV UR38, UR9 ;  /* 0x0000000900267c82 */ /* 0x000fe20008000000 */
[----:B--2---:R-:W-:Y:S01]  /*3ed0*/  UISETP.NE.AND UP0, UPT, UR15, 0x1, UPT ;  /* 0x000000010f00788c */ /* 0x004fe2000bf05270 */
[----:B------:R-:W-:Y:S01]  /*3ee0*/  UMOV UR25, URZ ;  /* 0x000000ff00197c82 */ /* 0x000fe20008000000 */
[----:B------:R-:W-:-:S02]  /*3ef0*/  UPLOP3.LUT UP4, UPT, UPT, UPT, UPT, 0x40, 0x4 ;  /* 0x000000000004789c */ /* 0x000fc40003f8e870 */
[----:B------:R-:W-:Y:S01]  /*3f00*/  UISETP.GE.AND UP2, UPT, UR42, 0x1, UPT ;  /* 0x000000012a00788c */ /* 0x000fe2000bf46270 */
[----:B------:R-:W1:Y:S01]  /*3f10*/  LDCU.64 UR16, c[0x0][0xb28] ;  /* 0x00016500ff1077ac */ /* 0x000e620008000a00 */
[----:B------:R-:W-:Y:S02]  /*3f20*/  ULEA UR24, UR54, UR24, 0x18 ;  /* 0x0000001836187291 */ /* 0x000fe4000f8ec0ff */
[----:B------:R-:W-:Y:S02]  /*3f30*/  UISETP.NE.AND.EX UP6, UPT, UR29, URZ, UPT, UP6 ;  /* 0x000000ff1d00728c */ /* 0x000fe4000bfc5360 */
[----:B------:R-:W-:Y:S02]  /*3f40*/  USHF.R.U32.HI UR39, URZ, UR33, UR6 ;  /* 0x00000021ff277299 */ /* 0x000fe40008011606 */
[----:B---3--:R-:W-:Y:S02]  /*3f50*/  USHF.R.U32.HI UR38, URZ, UR41, UR38 ;  /* 0x00000029ff267299 */ /* 0x008fe40008011626 */
[----:B------:R-:W-:-:S02]  /*3f60*/  UISETP.NE.AND UP0, UPT, UR34, 0x1, UPT ;  /* 0x000000012200788c */ /* 0x000fc4000bf05270 */
[----:B------:R-:W-:-:S11]  /*3f70*/  UISETP.NE.AND UP3, UPT, UR4, 0x1, UPT ;  /* 0x000000010400788c */ /* 0x000fd6000bf65270 */
.L_x_82:
[C---:B------:R-:W-:Y:S02]  /*3f80*/  LEA R8, R10.reuse, UR24, 0x3 ;  /* 0x000000180a087c11 */ /* 0x040fe4000f8e18ff */
[----:B------:R-:W-:Y:S02]  /*3f90*/  SHF.L.U32 R0, R9, 0x1f, RZ ;  /* 0x0000001f09007819 */ /* 0x000fe400000006ff */
[----:B------:R-:W-:Y:S02]  /*3fa0*/  LEA R4, R10, UR24, 0x4 ;  /* 0x000000180a047c11 */ /* 0x000fe4000f8e20ff */
[----:B--2---:R-:W2:Y:S02]  /*3fb0*/  SYNCS.PHASECHK.TRANS64.TRYWAIT P0, [R8+URZ+0x70], R0 ;  /* 0x00007000080075a7 */ /* 0x004ea400080011ff */
[----:B--2---:R-:W-:Y:S05]  /*3fc0*/  @!P0 BRA `(.L_x_74) ;  /* 0x0000003800d48947 */ /* 0x004fea0003800000 */
.L_x_146:
[----:B------:R-:W3:Y:S01]  /*3fd0*/  LDS.128 R4, [R4+0x100] ;  /* 0x0001000004047984 */ /* 0x000ee20000000c00 */
[----:B------:R-:W-:Y:S01]  /*3fe0*/  UISETP.GE.AND UP0, UPT, UR42, 0x1, UPT ;  /* 0x000000012a00788c */ /* 0x000fe2000bf06270 */
[----:B------:R-:W-:Y:S01]  /*3ff0*/  @!PT LDS RZ, [RZ] ;  /* 0x00000000fffff984 */ /* 0x000fe20000000800 */
[----:B------:R-:W-:Y:S01]  /*4000*/  @!PT LDS RZ, [RZ] ;  /* 0x00000000fffff984 */ /* 0x000fe20000000800 */
[----:B------:R-:W-:Y:S01]  /*4010*/  @!PT LDS RZ, [RZ] ;  /* 0x00000000fffff984 */ /* 0x000fe20000000800 */
[----:B------:R-:W-:Y:S01]  /*4020*/  @!PT LDS RZ, [RZ] ;  /* 0x00000000fffff984 */ /* 0x000fe20000000800 */
[----:B------:R4:W-:Y:S06]  /*4030*/  MEMBAR.ALL.CTA ;  /* 0x0000000000007992 */ /* 0x0009ec0000008000 */
[----:B----4-:R-:W4:Y:S01]  /*4040*/  FENCE.VIEW.ASYNC.S ;  /* 0x00000000000073c6 */ /* 0x010f220000000000 */
[----:B---3--:R-:W-:Y:S11]  /*4050*/  LOP3.LUT P0, RZ, R6, 0x1, RZ, 0xc0, !PT ;  /* 0x0000000106ff7812 */ /* 0x008ff6000780c0ff */
[----:B------:R-:W-:Y:S02]  /*4060*/  @!UPT UIADD3 URZ, UPT, UPT, URZ, URZ, URZ ;  /* 0x000000fffffff290 */ /* 0x000fe4000fffe0ff */
[----:B----4-:R-:W-:Y:S01]  /*4070*/  VOTEU.ANY UP2, P0 ;  /* 0x0000000000ff7886 */ /* 0x010fe20000040100 */
[----:B------:R-:W-:Y:S11]  /*4080*/  PLOP3.LUT P0, PT, PT, PT, UP2, 0x80, 0x8 ;  /* 0x000000000008781c */ /* 0x000ff60003f0f028 */
[----:B------:R-:W-:Y:S02]  /*4090*/  @!UPT UIADD3 URZ, UPT, UPT, URZ, URZ, URZ ;  /* 0x000000fffffff290 */ /* 0x000fe4000fffe0ff */
[----:B--2---:R-:W-:Y:S02]  /*40a0*/  @P0 SHF.R.U32.HI R0, RZ, 0x10, R5 ;  /* 0x00000010ff000819 */ /* 0x004fe40000011605 */
[----:B------:R-:W-:Y:S02]  /*40b0*/  @P0 MOV R2, R4 ;  /* 0x0000000400020202 */ /* 0x000fe40000000f00 */
[----:B------:R-:W-:Y:S01]  /*40c0*/  @P0 R2UR UR4, R0 ;  /* 0x00000000000402ca */ /* 0x000fe200000e0000 */
[----:B------:R-:W-:Y:S01]  /*40d0*/  VIADD R0, R8, 0x80 ;  /* 0x0000008008007836 */ /* 0x000fe20000000000 */
[----:B------:R-:W-:Y:S02]  /*40e0*/  @P0 LOP3.LUT R4, R5, 0xffff, RZ, 0xc0, !PT ;  /* 0x0000ffff05040812 */ /* 0x000fe400078ec0ff */
[----:B------:R-:W-:Y:S02]  /*40f0*/  @P0 R2UR UR6, R2 ;  /* 0x00000000020602ca */ /* 0x000fe400000e0000 */
[----:B------:R-:W-:Y:S02]  /*4100*/  PRMT R0, RZ, 0x654, R0 ;  /* 0x00000654ff007816 */ /* 0x000fe40000000000 */
[----:B------:R-:W-:Y:S02]  /*4110*/  @P0 R2UR UR5, R4 ;  /* 0x00000000040502ca */ /* 0x000fe400000e0000 */
[----:B------:R2:W-:Y:S03]  /*4120*/  SYNCS.ARRIVE.TRANS64.RED.A1T0 RZ, [R0+URZ], RZ ;  /* 0x000000ff00ff79a7 */ /* 0x0005e600081004ff */
[----:B------:R-:W-:Y:S04]  /*4130*/  @UP2 UMOV UR27, UR4 ;  /* 0x00000004001b2c82 */ /* 0x000fe80008000000 */
[----:B------:R-:W-:Y:S04]  /*4140*/  @UP2 UMOV UR14, UR6 ;  /* 0x00000006000e2c82 */ /* 0x000fe80008000000 */
[----:B------:R-:W-:Y:S01]  /*4150*/  @UP2 UMOV UR13, UR5 ;  /* 0x00000005000d2c82 */ /* 0x000fe20008000000 */
[----:B------:R-:W-:Y:S05]  /*4160*/  BRA.U !UP0, `(.L_x_75) ;  /* 0x0000000108c07547 */ /* 0x000fea000b800000 */
[----:B------:R-:W-:Y:S02]  /*4170*/  UIMAD.WIDE.U32 UR8, UR13, UR35, URZ ;  /* 0x000000230d0872a5 */ /* 0x000fe4000f8e00ff */
[----:B------:R-:W-:Y:S02]  /*4180*/  UP2UR UR12, UPR, URZ, 0x4 ;  /* 0x00000004ff0c7883 */ /* 0x000fe40008000000 */
[----:B------:R-:W-:Y:S02]  /*4190*/  UISETP.NE.AND UP2, UPT, UR34, 0x1, UPT ;  /* 0x000000012200788c */ /* 0x000fe4000bf45270 */
[----:B------:R-:W-:Y:S02]  /*41a0*/  UIMAD.WIDE.U32 UR10, UR14, UR32, URZ ;  /* 0x000000200e0a72a5 */ /* 0x000fe4000f8e00ff */
[----:B------:R-:W-:Y:S02]  /*41b0*/  USEL UR4, UR31, UR38, !UP2 ;  /* 0x000000261f047287 */ /* 0x000fe4000d000000 */
[----:B------:R-:W-:Y:S02]  /*41c0*/  UISETP.NE.AND UP0, UPT, UR15, 0x1, UPT ;  /* 0x000000010f00788c */ /* 0x000fe4000bf05270 */
[----:B------:R-:W-:Y:S02]  /*41d0*/  UP2UR UR22, UPR, URZ, 0x2 ;  /* 0x00000002ff167883 */ /* 0x000fe40008000000 */
[----:B------:R-:W-:Y:S02]  /*41e0*/  UISETP.NE.AND UP1, UPT, UR42, 0x1, UPT ;  /* 0x000000012a00788c */ /* 0x000fe4000bf25270 */
[----:B-1----:R-:W-:Y:S02]  /*41f0*/  UIMAD.WIDE.U32 UR18, UR4, UR16, URZ ;  /* 0x00000010041272a5 */ /* 0x002fe4000f8e00ff */
[----:B------:R-:W-:Y:S01]  /*4200*/  USEL UR7, UR37, UR39, !UP0 ;  /* 0x0000002725077287 */ /* 0x000fe2000c000000 */
[----:B------:R-:W-:Y:S02]  /*4210*/  UMOV UR5, UR9 ;  /* 0x0000000900057c82 */ /* 0x000fe40008000000 */
[----:B------:R-:W-:Y:S02]  /*4220*/  USHF.R.U32.HI UR6, URZ, UR41, UR5 ;  /* 0x00000029ff067299 */ /* 0x000fe40008011605 */
[----:B------:R-:W-:Y:S02]  /*4230*/  UIMAD.WIDE.U32 UR20, UR7, UR16, URZ ;  /* 0x00000010071472a5 */ /* 0x000fe4000f8e00ff */
[----:B------:R-:W-:Y:S02]  /*4240*/  USEL UR6, UR13, UR6, !UP2 ;  /* 0x000000060d067287 */ /* 0x000fe4000d000000 */
[----:B------:R-:W-:Y:S01]  /*4250*/  UISETP.NE.AND UP2, UPT, UR12, URZ, UPT ;  /* 0x000000ff0c00728c */ /* 0x000fe2000bf45270 */
[----:B------:R-:W-:Y:S01]  /*4260*/  UMOV UR5, UR11 ;  /* 0x0000000b00057c82 */ /* 0x000fe20008000000 */
[----:B------:R-:W-:Y:S02]  /*4270*/  UIMAD.WIDE.U32 UR10, UR6, UR16, URZ ;  /* 0x00000010060a72a5 */ /* 0x000fe4000f8e00ff */
[----:B------:R-:W-:Y:S03]  /*4280*/  USHF.R.U32.HI UR8, URZ, UR33, UR5 ;  /* 0x00000021ff087299 */ /* 0x000fe60008011605 */
[----:B------:R-:W-:Y:S02]  /*4290*/  UMOV UR5, UR19 ;  /* 0x0000001300057c82 */ /* 0x000fe40008000000 */
[----:B------:R-:W-:Y:S03]  /*42a0*/  @UP1 USHF.R.U32.HI UR4, URZ, UR17, UR5 ;  /* 0x00000011ff041299 */ /* 0x000fe60008011605 */
[----:B------:R-:W-:Y:S01]  /*42b0*/  UMOV UR5, UR21 ;  /* 0x0000001500057c82 */ /* 0x000fe20008000000 */
[----:B------:R-:W-:Y:S02]  /*42c0*/  UIMAD UR4, UR42, UR4, URZ ;  /* 0x000000042a0472a4 */ /* 0x000fe4000f8e02ff */
[----:B------:R-:W-:Y:S02]  /*42d0*/  @UP1 USHF.R.U32.HI UR7, URZ, UR17, UR5 ;  /* 0x00000011ff071299 */ /* 0x000fe40008011605 */
[----:B------:R-:W-:Y:S02]  /*42e0*/  USEL UR5, UR14, UR8, !UP0 ;  /* 0x000000080e057287 */ /* 0x000fe4000c000000 */
[----:B------:R-:W-:Y:S02]  /*42f0*/  UIMAD UR8, UR42, UR7, URZ ;  /* 0x000000072a0872a4 */ /* 0x000fe4000f8e02ff */
[----:B------:R-:W-:Y:S03]  /*4300*/  UISETP.GE.AND UP0, UPT, UR6, UR4, UPT ;  /* 0x000000040600728c */ /* 0x000fe6000bf06270 */
[----:B------:R-:W-:Y:S01]  /*4310*/  UMOV UR4, UR11 ;  /* 0x0000000b00047c82 */ /* 0x000fe20008000000 */
[----:B------:R-:W-:Y:S02]  /*4320*/  UISETP.GE.OR UP0, UPT, UR5, UR8, UP0 ;  /* 0x000000080500728c */ /* 0x000fe40008706670 */
[----:B------:R-:W-:Y:S02]  /*4330*/  USHF.R.U32.HI UR4, URZ, UR17, UR4 ;  /* 0x00000011ff047299 */ /* 0x000fe40008011604 */
[----:B------:R-:W-:Y:S02]  /*4340*/  UIMAD.WIDE.U32 UR8, UR5, UR16, URZ ;  /* 0x00000010050872a5 */ /* 0x000fe4000f8e00ff */
[----:B------:R-:W-:Y:S04]  /*4350*/  USEL UR10, UR6, UR4, !UP1 ;  /* 0x00000004060a7287 */ /* 0x000fe8000c800000 */
[----:B------:R-:W-:Y:S01]  /*4360*/  UIADD3 UR11, UPT, UPT, -UR10, URZ, URZ ;  /* 0x000000ff0a0b7290 */ /* 0x000fe2000fffe1ff */
[----:B------:R-:W-:Y:S02]  /*4370*/  @!UP0 UMOV UR4, UR9 ;  /* 0x0000000900048c82 */ /* 0x000fe40008000000 */
[----:B------:R-:W-:Y:S02]  /*4380*/  @!UP0 USHF.R.U32.HI UR4, URZ, UR17, UR4 ;  /* 0x00000011ff048299 */ /* 0x000fe40008011604 */
[----:B------:R-:W-:Y:S02]  /*4390*/  UIMAD UR8, UR42, UR11, UR6 ;  /* 0x0000000b2a0872a4 */ /* 0x000fe4000f8e0206 */
[----:B------:R-:W-:Y:S02]  /*43a0*/  @!UP0 USEL UR4, UR5, UR4, !UP1 ;  /* 0x0000000405048287 */ /* 0x000fe4000c800000 */
[----:B------:R-:W-:Y:S02]  /*43b0*/  UISETP.NE.AND UP1, UPT, UR22, URZ, UPT ;  /* 0x000000ff1600728c */ /* 0x000fe4000bf25270 */
[----:B------:R-:W-:Y:S02]  /*43c0*/  @!UP0 UIMAD UR8, UR7, UR8, UR4 ;  /* 0x00000008070882a4 */ /* 0x000fe4000f8e0204 */
[----:B------:R-:W-:Y:S02]  /*43d0*/  @!UP0 UIADD3 UR9, UPT, UPT, UR10, -UR4, URZ ;  /* 0x800000040a098290 */ /* 0x000fe4000fffe0ff */
[----:B------:R-:W-:Y:S02]  /*43e0*/  UIADD3 UR4, UPT, UPT, -UR5, URZ, URZ ;  /* 0x000000ff05047290 */ /* 0x000fe4000fffe1ff */
[----:B------:R-:W-:Y:S02]  /*43f0*/  UIADD3 UR7, UPT, UPT, -UR6, URZ, URZ ;  /* 0x000000ff06077290 */ /* 0x000fe4000fffe1ff */
[----:B------:R-:W-:Y:S02]  /*4400*/  @!UP0 UIMAD UR6, UR9, UR42, UR5 ;  /* 0x0000002a090682a4 */ /* 0x000fe4000f8e0205 */
[----:B------:R-:W-:Y:S02]  /*4410*/  UIMAD UR14, UR15, UR4, UR14 ;  /* 0x000000040f0e72a4 */ /* 0x000fe4000f8e020e */
[----:B------:R-:W-:Y:S01]  /*4420*/  UIMAD UR13, UR34, UR7, UR13 ;  /* 0x00000007220d72a4 */ /* 0x000fe2000f8e020d */
[----:B------:R-:W-:Y:S02]  /*4430*/  @!UP0 UMOV UR5, UR8 ;  /* 0x0000000800058c82 */ /* 0x000fe40008000000 */
[----:B------:R-:W-:Y:S02]  /*4440*/  UIMAD UR14, UR5, UR15, UR14 ;  /* 0x0000000f050e72a4 */ /* 0x000fe4000f8e020e */
[----:B------:R-:W-:Y:S11]  /*4450*/  UIMAD UR13, UR6, UR34, UR13 ;  /* 0x00000022060d72a4 */ /* 0x000ff6000f8e020d */
[----:B------:R-:W-:Y:S01]  /*4460*/  @!UPT UIADD3 URZ, UPT, UPT, URZ, URZ, URZ ;  /* 0x000000fffffff290 */ /* 0x000fe2000fffe0ff */
.L_x_75:
[----:B------:R-:W3:Y:S01]  /*4470*/  @!UP3 LDCU.128 UR20, c[0x0][0xb10] ;  /* 0x00016200ff14b7ac */ /* 0x000ee20008000c00 */
[----:B------:R-:W-:Y:S04]  /*4480*/  ISETP.NE.U32.AND P0, PT, RZ, UR28, PT ;  /* 0x0000001cff007c0c */ /* 0x000fe8000bf05070 */
[----:B------:R-:W-:Y:S01]  /*4490*/  ISETP.NE.AND.EX P0, PT, RZ, UR29, PT, P0 ;  /* 0x0000001dff007c0c */ /* 0x000fe2000bf05300 */
[----:B------:R-:W4:Y:S01]  /*44a0*/  @!UP3 LDCU UR5, c[0x0][0xb0c] ;  /* 0x00016180ff05b7ac */ /* 0x000f220008000800 */
[----:B------:R-:W-:Y:S02]  /*44b0*/  USHF.L.U32 UR11, UR26, 0x6, URZ ;  /* 0x000000061a0b7899 */ /* 0x000fe400080006ff */
[----:B------:R-:W-:Y:S02]  /*44c0*/  USHF.L.U32 UR10, UR30, 0x6, URZ ;  /* 0x000000061e0a7899 */ /* 0x000fe400080006ff */
[----:B---3--:R-:W-:Y:S07]  /*44d0*/  UIMAD.WIDE.U32 UR6, UR14, UR20, URZ ;  /* 0x000000140e0672a5 */ /* 0x008fee000f8e00ff */
[----:B------:R-:W-:Y:S01]  /*44e0*/  @!UP3 UMOV UR4, UR7 ;  /* 0x000000070004bc82 */ /* 0x000fe20008000000 */
[----:B----4-:R-:W-:Y:S02]  /*44f0*/  @!UP3 UISETP.NE.AND UP0, UPT, UR5, 0x1, UPT ;  /* 0x000000010500b88c */ /* 0x010fe4000bf05270 */
[----:B------:R-:W-:Y:S02]  /*4500*/  @!UP3 USHF.R.U32.HI UR4, URZ, UR21, UR4 ;  /* 0x00000015ff04b299 */ /* 0x000fe40008011604 */
[----:B------:R-:W-:Y:S02]  /*4510*/  UIMAD.WIDE.U32 UR6, UR13, UR23, URZ ;  /* 0x000000170d0672a5 */ /* 0x000fe4000f8e00ff */
[----:B------:R-:W-:Y:S02]  /*4520*/  @!UP3 USEL UR8, UR14, UR4, !UP0 ;  /* 0x000000040e08b287 */ /* 0x000fe4000c000000 */
[----:B------:R-:W-:Y:S03]  /*4530*/  @!UP3 UISETP.NE.AND UP0, UPT, UR22, 0x1, UPT ;  /* 0x000000011600b88c */ /* 0x000fe6000bf05270 */
[----:B------:R-:W-:Y:S02]  /*4540*/  @!UP3 UMOV UR6, UR7 ;  /* 0x000000070006bc82 */ /* 0x000fe40008000000 */
[----:B------:R-:W3:Y:S02]  /*4550*/  @!UP3 LDCU UR4, c[0x0][0xb20] ;  /* 0x00016400ff04b7ac */ /* 0x000ee40008000800 */
[----:B---3--:R-:W-:Y:S04]  /*4560*/  @!UP3 USHF.R.U32.HI UR6, URZ, UR4, UR6 ;  /* 0x00000004ff06b299 */ /* 0x008fe80008011606 */
[----:B------:R-:W-:Y:S04]  /*4570*/  @!UP3 USEL UR6, UR13, UR6, !UP0 ;  /* 0x000000060d06b287 */ /* 0x000fe8000c000000 */
[----:B------:R-:W-:Y:S02]  /*4580*/  @!UP3 UIADD3 UR4, UPT, UPT, -UR8, UR6, URZ ;  /* 0x000000060804b290 */ /* 0x000fe4000fffe1ff */
[----:B------:R-:W-:Y:S02]  /*4590*/  @!UP3 UIADD3 UR6, UPT, UPT, UR8, -UR6, URZ ;  /* 0x800000060806b290 */ /* 0x000fe4000fffe0ff */
[----:B------:R-:W-:Y:S02]  /*45a0*/  @!UP3 UIMAD UR14, UR4, UR5, UR14 ;  /* 0x00000005040eb2a4 */ /* 0x000fe4000f8e020e */
[----:B------:R-:W-:Y:S01]  /*45b0*/  @!UP3 UIMAD UR13, UR6, UR22, UR13 ;  /* 0x00000016060db2a4 */ /* 0x000fe2000f8e020d */
[----:B------:R-:W-:Y:S11]  /*45c0*/  BRA.U UP4, `(.L_x_76) ;  /* 0x0000000104107547 */ /* 0x000ff6000b800000 */
[----:B------:R-:W-:Y:S04]  /*45d0*/  MOV R2, UR40 ;  /* 0x0000002800027c02 */ /* 0x000fe80008000f00 */
[----:B------:R-:W-:Y:S04]  /*45e0*/  SHF.L.U32 R2, R2, 0x1f, RZ ;  /* 0x0000001f02027819 */ /* 0x000fe800000006ff */
[----:B------:R-:W3:Y:S02]  /*45f0*/  SYNCS.PHASECHK.TRANS64.TRYWAIT P1, [UR24+0x68], R2 ;  /* 0x00006802ff0075a7 */ /* 0x000ee40008021118 */
[----:B---3--:R-:W-:Y:S05]  /*4600*/  @!P1 BRA `(.L_x_77) ;  /* 0x0000003400589947 */ /* 0x008fea0003800000 */
.L_x_76:
[----:B------:R-:W-:Y:S05]  /*4610*/  BRA.U !UP6, `(.L_x_78) ;  /* 0x000000010e387547 */ /* 0x000fea000b800000 */
[----:B------:R-:W-:Y:S01]  /*4620*/  UPLOP3.LUT UP1, UPT, UPT, UPT, UP5, 0x80, 0x8 ;  /* 0x000000000008789c */ /* 0x000fe20003f2f050 */
[----:B--2---:R-:W-:Y:S01]  /*4630*/  HFMA2 R0, -RZ, RZ, 0, 5.9604644775390625e-08 ;  /* 0x00000001ff007431 */ /* 0x004fe200000001ff */
[----:B------:R-:W2:Y:S01]  /*4640*/  LDCU.64 UR8, c[0x0][0x358] ;  /* 0x00006b00ff0877ac */ /* 0x000ea20008000a00 */
[----:B------:R-:W-:Y:S03]  /*4650*/  IMAD.MOV.U32 R45, RZ, RZ, 0x1 ;  /* 0x00000001ff2d7424 */ /* 0x000fe600078e00ff */
[----:B------:R-:W-:Y:S05]  /*4660*/  PLOP3.LUT P1, PT, PT, PT, UP1, 0x80, 0x8 ;  /* 0x000000000008781c */ /* 0x000fea0003f2f018 */
[----:B------:R-:W3:Y:S01]  /*4670*/  @UP1 LDCU.64 UR4, c[0x0][0x888] ;  /* 0x00011100ff0417ac */ /* 0x000ee20008000a00 */
[----:B------:R-:W-:Y:S07]  /*4680*/  @UP1 UIMAD UR6, UR36, UR28, URZ ;  /* 0x0000001c240612a4 */ /* 0x000fee000f8e02ff */
[----:B------:R-:W-:Y:S01]  /*4690*/  @!P1 PRMT R45, R0, 0x7610, R45 ;  /* 0x00007610002d9816 */ /* 0x000fe2000000002d */
[----:B---3--:R-:W-:Y:S06]  /*46a0*/  @UP1 UIMAD.WIDE UR4, UR6, 0x4, UR4 ;  /* 0x00000004060418a5 */ /* 0x008fec000f8e0204 */
[----:B-----5:R-:W-:Y:S01]  /*46b0*/  IMAD.U32 R26, RZ, RZ, UR4 ;  /* 0x00000004ff1a7e24 */ /* 0x020fe2000f8e00ff */
[----:B------:R-:W-:Y:S04]  /*46c0*/  MOV R27, UR5 ;  /* 0x00000005001b7c02 */ /* 0x000fe80008000f00 */
[----:B------:R-:W3:Y:S01]  /*46d0*/  @!UP1 LDCU UR4, c[0x0][0x880] ;  /* 0x00011000ff0497ac */ /* 0x000ee20008000800 */
[----:B--2---:R4:W5:Y:S02]  /*46e0*/  @P1 LDG.E R26, desc[UR8][R26.64] ;  /* 0x000000081a1a1981 */ /* 0x004964000c1e1900 */
[----:B---34-:R-:W-:Y:S07]  /*46f0*/  @!P1 IMAD.U32 R26, RZ, RZ, UR4 ;  /* 0x00000004ff1a9e24 */ /* 0x018fee000f8e00ff */
.L_x_78:
[----:B-----5:R-:W-:Y:S01]  /*4700*/  @!P0 FSETP.EQ.AND P2, PT, R26, RZ, PT ;  /* 0x000000ff1a00820b */ /* 0x020fe20003f42000 */
[----:B------:R-:W-:Y:S01]  /*4710*/  @!UPT UIADD3 URZ, UPT, UPT, URZ, URZ, URZ ;  /* 0x000000fffffff290 */ /* 0x000fe2000fffe0ff */
[----:B------:R-:W-:Y:S11]  /*4720*/  @!P0 BRA `(.L_x_79) ;  /* 0x0000000000148947 */ /* 0x000ff60003800000 */
[----:B------:R-:W-:Y:S02]  /*4730*/  LOP3.LUT P0, RZ, R45, 0xff, RZ, 0xc0, !PT ;  /* 0x000000ff2dff7812 */ /* 0x000fe4000780c0ff */
[----:B------:R-:W-:Y:S04]  /*4740*/  PLOP3.LUT P2, PT, PT, PT, UP1, 0x80, 0x8 ;  /* 0x000000000008781c */ /* 0x000fe80003f4f018 */
[----:B------:R-:W-:Y:S07]  /*4750*/  PLOP3.LUT P2, PT, P2, PT, PT, 0x8, 0x80 ;  /* 0x000000000080781c */ /* 0x000fee000174e170 */
[----:B------:R-:W-:Y:S11]  /*4760*/  @P0 FSETP.EQ.AND P2, PT, R26, RZ, PT ;  /* 0x000000ff1a00020b */ /* 0x000ff60003f42000 */
[----:B------:R-:W-:Y:S02]  /*4770*/  @!UPT UIADD3 URZ, UPT, UPT, URZ, URZ, URZ ;  /* 0x000000fffffff290 */ /* 0x000fe4000fffe0ff */
.L_x_79:
[----:B------:R-:W-:Y:S01]  /*4780*/  ULEA UR4, UR25, UR24, 0x3 ;  /* 0x0000001819047291 */ /* 0x000fe2000f8e18ff */
[----:B--2---:R-:W-:Y:S02]  /*4790*/  SHF.L.U32 R2, R11, 0x1f, RZ ;  /* 0x0000001f0b027819 */ /* 0x004fe400000006ff */
[----:B------:R-:W-:Y:S04]  /*47a0*/  ELECT P1, URZ, PT ;  /* 0x0000000000ff782f */ /* 0x000fe80003820000 */
[----:B------:R-:W-:Y:S02]  /*47b0*/  PLOP3.LUT P1, PT, P2, P1, PT, 0xf2, 0x2f ;  /* 0x00000000002f781c */ /* 0x000fe40001723e72 */
[----:B------:R-:W2:Y:S02]  /*47c0*/  SYNCS.PHASECHK.TRANS64.TRYWAIT P0, [UR4+0x48], R2 ;  /* 0x00004802ff0075a7 */ /* 0x000ea40008001104 */
[----:B--2---:R-:W-:Y:S09]  /*47d0*/  @!P0 BRA `(.L_x_80) ;  /* 0x0000003000fc8947 */ /* 0x004ff20003800000 */
.L_x_149:
[----:B------:R-:W-:Y:S01]  /*47e0*/  VOTEU.ALL UP0, P1 ;  /* 0x0000000000ff7886 */ /* 0x000fe20000800000 */
[----:B--2---:R-:W-:Y:S01]  /*47f0*/  @!P1 IADD3 R2, P0, PT, R12, 0x580, RZ ;  /* 0x000005800c029810 */ /* 0x004fe20007f1e0ff */
[----:B------:R-:W-:Y:S01]  /*4800*/  UIADD3 UR9, UPT, UPT, UR4, 0x30, URZ ;  /* 0x0000003004097890 */ /* 0x000fe2000fffe0ff */
[----:B------:R-:W-:Y:S01]  /*4810*/  VIADD R10, R10, 0x1 ;  /* 0x000000010a0a7836 */ /* 0x000fe20000000000 */
[----:B------:R-:W-:Y:S01]  /*4820*/  UMOV UR22, 0x0 ;  /* 0x0000000000167882 */ /* 0x000fe20000000000 */
[----:B------:R-:W-:Y:S01]  /*4830*/  @!UP0 ULEA UR5, UR25, UR24, 0xc ;  /* 0x0000001819058291 */ /* 0x000fe2000f8e60ff */
[----:B------:R-:W-:Y:S01]  /*4840*/  @!P1 IMAD.X R0, RZ, RZ, R13, P0 ;  /* 0x000000ffff009224 */ /* 0x000fe200000e060d */
[----:B------:R-:W-:Y:S01]  /*4850*/  @!P1 R2UR UR7, R2 ;  /* 0x00000000020792ca */ /* 0x000fe200000e0000 */
[----:B------:R-:W-:Y:S01]  /*4860*/  @!P1 IMAD.MOV.U32 R2, RZ, RZ, 0x1000 ;  /* 0x00001000ff029424 */ /* 0x000fe200078e00ff */
[----:B------:R-:W-:Y:S02]  /*4870*/  @!UP0 UIADD3 UR8, UPT, UPT, UR5, 0x200, URZ ;  /* 0x0000020005088890 */ /* 0x000fe4000fffe0ff */
[----:B------:R-:W-:Y:S01]  /*4880*/  UIADD3 UR5, UPT, UPT, UR25, 0x1, URZ ;  /* 0x0000000119057890 */ /* 0x000fe2000fffe0ff */
[----:B------:R-:W-:Y:S01]  /*4890*/  UMOV UR23, 0x10000000 ;  /* 0x1000000000177882 */ /* 0x000fe20000000000 */
[----:B------:R-:W-:Y:S02]  /*48a0*/  UMOV UR12, UR36 ;  /* 0x00000024000c7c82 */ /* 0x000fe40008000000 */
[----:B------:R-:W-:Y:S04]  /*48b0*/  UISETP.NE.AND UP0, UPT, UR5, 0x3, UPT ;  /* 0x000000030500788c */ /* 0x000fe8000bf05270 */
[----:B------:R-:W-:Y:S01]  /*48c0*/  USEL UR6, UR5, URZ, UP0 ;  /* 0x000000ff05067287 */ /* 0x000fe20008000000 */
[----:B------:R-:W-:Y:S01]  /*48d0*/  @!P1 R2UR UR5, R0 ;  /* 0x00000000000592ca */ /* 0x000fe200000e0000 */
[----:B------:R-:W-:Y:S01]  /*48e0*/  IMAD.U32 R4, RZ, RZ, UR7 ;  /* 0x00000007ff047e24 */ /* 0x000fe2000f8e00ff */
[----:B------:R-:W-:Y:S02]  /*48f0*/  USEL UR20, URZ, 0x1, UP0 ;  /* 0x00000001ff147887 */ /* 0x000fe40008000000 */
[----:B------:R-:W-:Y:S01]  /*4900*/  VOTEU.ALL UP0, P1 ;  /* 0x0000000000ff7886 */ /* 0x000fe20000800000 */
[----:B------:R-:W-:Y:S01]  /*4910*/  UPRMT UR7, UR54, 0x654, UR9 ;  /* 0x0000065436077896 */ /* 0x000fe20008000009 */
[----:B------:R-:W-:Y:S02]  /*4920*/  @!P1 R2UR UR18, R4 ;  /* 0x00000000041292ca */ /* 0x000fe400000e0000 */
[----:B------:R-:W-:Y:S04]  /*4930*/  LOP3.LUT R11, R11, UR20, RZ, 0x3c, !PT ;  /* 0x000000140b0b7c12 */ /* 0x000fe8000f8e3cff */
[----:B------:R-:W-:Y:S01]  /*4940*/  SHF.L.U32 R0, R11, 0x1f, RZ ;  /* 0x0000001f0b007819 */ /* 0x000fe200000006ff */
[----:B------:R-:W-:Y:S01]  /*4950*/  IMAD.U32 R5, RZ, RZ, UR5 ;  /* 0x00000005ff057e24 */ /* 0x000fe2000f8e00ff */
[----:B------:R-:W-:Y:S04]  /*4960*/  ULEA UR5, UR6, UR24, 0x3 ;  /* 0x0000001806057291 */ /* 0x000fe8000f8e18ff */
[----:B------:R-:W-:Y:S11]  /*4970*/  @!P1 R2UR UR19, R5 ;  /* 0x00000000051392ca */ /* 0x000ff600000e0000 */
[----:B------:R-:W-:Y:S02]  /*4980*/  @!UPT UIADD3 URZ, UPT, UPT, URZ, URZ, URZ ;  /* 0x000000fffffff290 */ /* 0x000fe4000fffe0ff */
[----:B------:R2:W-:Y:S01]  /*4990*/  @!UP0 UTMALDG.3D [UR8], [UR18], desc[UR22] ;  /* 0x00001608120085b4 */ /* 0x0005e20008011000 */
[----:B------:R2:W-:Y:S01]  /*49a0*/  @!P1 SYNCS.ARRIVE.TRANS64.RED.A0TR RZ, [UR4+0x30], R2 ;  /* 0x00003002ffff99a7 */ /* 0x0005e20008300404 */
[----:B------:R-:W-:Y:S01]  /*49b0*/  SYNCS.ARRIVE.TRANS64.RED.A1T0 RZ, [UR7], RZ ;  /* 0x000000ffffff79a7 */ /* 0x000fe20008100407 */
[----:B------:R-:W3:Y:S02]  /*49c0*/  SYNCS.PHASECHK.TRANS64.TRYWAIT P0, [UR5+0x48], R0 ;  /* 0x00004800ff0075a7 */ /* 0x000ee40008001105 */
[----:B--23--:R-:W-:Y:S05]  /*49d0*/  @!P0 BRA `(.L_x_81) ;  /* 0x0000003000948947 */ /* 0x00cfea0003800000 */
.L_x_151:
[----:B------:R-:W-:Y:S01]  /*49e0*/  UIADD3 UR9, UPT, UPT, UR5, 0x30, URZ ;  /* 0x0000003005097890 */ /* 0x000fe2000fffe0ff */
[----:B--2---:R-:W-:Y:S01]  /*49f0*/  @!P1 IADD3 R2, P0, PT, R12, 0x580, RZ ;  /* 0x000005800c029810 */ /* 0x004fe20007f1e0ff */
[----:B------:R-:W-:Y:S01]  /*4a00*/  UPLOP3.LUT UP4, UPT, UPT, UPT, UPT, 0x80, 0x8 ;  /* 0x000000000008789c */ /* 0x000fe20003f8f070 */
[----:B------:R-:W-:Y:S01]  /*4a10*/  R2UR UR22, R47 ;  /* 0x000000002f1672ca */ /* 0x000fe200000e0000 */
[----:B------:R-:W-:Y:S01]  /*4a20*/  UMOV UR20, 0x0 ;  /* 0x0000000000147882 */ /* 0x000fe20000000000 */
[----:B------:R-:W-:Y:S01]  /*4a30*/  UMOV UR21, 0x10000000 ;  /* 0x1000000000157882 */ /* 0x000fe20000000000 */
[----:B------:R-:W-:Y:S01]  /*4a40*/  UMOV UR12, UR36 ;  /* 0x00000024000c7c82 */ /* 0x000fe20008000000 */
[----:B------:R-:W-:Y:S01]  /*4a50*/  VOTEU.ALL UP0, P1 ;  /* 0x0000000000ff7886 */ /* 0x000fe20000800000 */
[----:B------:R-:W-:Y:S01]  /*4a60*/  @!P1 IMAD.X R0, RZ, RZ, R13, P0 ;  /* 0x000000ffff009224 */ /* 0x000fe200000e060d */
[----:B------:R-:W-:Y:S01]  /*4a70*/  R2UR UR19, R48 ;  /* 0x00000000301372ca */ /* 0x000fe200000e0000 */
[----:B------:R-:W-:Y:S01]  /*4a80*/  UMOV UR36, UR27 ;  /* 0x0000001b00247c82 */ /* 0x000fe20008000000 */
[C---:B------:R-:W-:Y:S01]  /*4a90*/  ISETP.NE.AND P0, PT, R10.reuse, 0x2, PT ;  /* 0x000000020a00780c */ /* 0x040fe20003f05270 */
[----:B------:R-:W-:Y:S02]  /*4aa0*/  @!UP0 ULEA UR4, UR6, UR24, 0xc ;  /* 0x0000001806048291 */ /* 0x000fe4000f8e60ff */
[----:B------:R-:W-:Y:S01]  /*4ab0*/  @!UP0 UIADD3 UR10, UPT, UPT, UR10, 0x20, URZ ;  /* 0x000000200a0a8890 */ /* 0x000fe2000fffe0ff */
[----:B------:R-:W-:Y:S01]  /*4ac0*/  SEL R10, R10, RZ, P0 ;  /* 0x000000ff0a0a7207 */ /* 0x000fe20000000000 */
[----:B------:R-:W-:Y:S02]  /*4ad0*/  @!UP0 UIADD3 UR8, UPT, UPT, UR4, 0x200, URZ ;  /* 0x0000020004088890 */ /* 0x000fe4000fffe0ff */
[----:B------:R-:W-:Y:S01]  /*4ae0*/  UIADD3 UR4, UPT, UPT, UR6, 0x1, URZ ;  /* 0x0000000106047890 */ /* 0x000fe2000fffe0ff */
[----:B------:R-:W-:Y:S01]  /*4af0*/  @!P1 R2UR UR6, R2 ;  /* 0x00000000020692ca */ /* 0x000fe200000e0000 */
[----:B------:R-:W-:Y:S02]  /*4b00*/  UIADD3 UR30, UPT, UPT, UR13, UR22, URZ ;  /* 0x000000160d1e7290 */ /* 0x000fe4000fffe0ff */
[----:B------:R-:W-:Y:S02]  /*4b10*/  UISETP.NE.AND UP0, UPT, UR4, 0x3, UPT ;  /* 0x000000030400788c */ /* 0x000fe4000bf05270 */
[----:B------:R-:W-:Y:S02]  /*4b20*/  UIADD3 UR26, UPT, UPT, UR14, UR19, URZ ;  /* 0x000000130e1a7290 */ /* 0x000fe4000fffe0ff */
[----:B------:R-:W-:Y:S01]  /*4b30*/  USEL UR25, UR4, URZ, UP0 ;  /* 0x000000ff04197287 */ /* 0x000fe20008000000 */
[----:B------:R-:W-:Y:S01]  /*4b40*/  @!P1 R2UR UR4, R0 ;  /* 0x00000000000492ca */ /* 0x000fe200000e0000 */
[----:B------:R-:W-:Y:S01]  /*4b50*/  USEL UR18, URZ, 0x1, UP0 ;  /* 0x00000001ff127887 */ /* 0x000fe20008000000 */
[----:B------:R-:W-:Y:S01]  /*4b60*/  SEL R0, RZ, 0x1, P0 ;  /* 0x00000001ff007807 */ /* 0x000fe20000000000 */
[----:B------:R-:W-:Y:S02]  /*4b70*/  VOTEU.ALL UP0, P1 ;  /* 0x0000000000ff7886 */ /* 0x000fe40000800000 */
[----:B------:R-:W-:Y:S01]  /*4b80*/  IMAD.U32 R4, RZ, RZ, UR6 ;  /* 0x00000006ff047e24 */ /* 0x000fe2000f8e00ff */
[----:B------:R-:W-:Y:S02]  /*4b90*/  LOP3.LUT R9, R9, R0, RZ, 0x3c, !PT ;  /* 0x0000000009097212 */ /* 0x000fe400078e3cff */
[----:B------:R-:W-:Y:S02]  /*4ba0*/  LOP3.LUT R11, R11, UR18, RZ, 0x3c, !PT ;  /* 0x000000120b0b7c12 */ /* 0x000fe4000f8e3cff */
[----:B------:R-:W-:Y:S03]  /*4bb0*/  @!P1 R2UR UR6, R4 ;  /* 0x00000000040692ca */ /* 0x000fe600000e0000 */
[----:B------:R-:W-:Y:S01]  /*4bc0*/  IMAD.U32 R5, RZ, RZ, UR4 ;  /* 0x00000004ff057e24 */ /* 0x000fe2000f8e00ff */
[----:B------:R-:W-:Y:S04]  /*4bd0*/  UPRMT UR4, UR54, 0x654, UR9 ;  /* 0x0000065436047896 */ /* 0x000fe80008000009 */
[----:B------:R-:W-:Y:S11]  /*4be0*/  @!P1 R2UR UR7, R5 ;  /* 0x00000000050792ca */ /* 0x000ff600000e0000 */
[----:B------:R-:W-:Y:S02]  /*4bf0*/  @!UPT UIADD3 URZ, UPT, UPT, URZ, URZ, URZ ;  /* 0x000000fffffff290 */ /* 0x000fe4000fffe0ff */
[----:B------:R2:W-:Y:S01]  /*4c00*/  @!UP0 UTMALDG.3D [UR8], [UR6], desc[UR20] ;  /* 0x00001408060085b4 */ /* 0x0005e20008011000 */
[----:B------:R2:W-:Y:S01]  /*4c10*/  @!P1 SYNCS.ARRIVE.TRANS64.RED.A0TR RZ, [UR5+0x30], R3 ;  /* 0x00003003ffff99a7 */ /* 0x0005e20008300405 */
[----:B------:R-:W-:Y:S01]  /*4c20*/  SYNCS.ARRIVE.TRANS64.RED.A1T0 RZ, [UR4], RZ ;  /* 0x000000ffffff79a7 */ /* 0x000fe20008100404 */
[----:B------:R-:W-:Y:S05]  /*4c30*/  BRA.U UP2, `(.L_x_82) ;  /* 0xfffffff102d07547 */ /* 0x000fea000b83ffff */
[----:B------:R-:W-:Y:S01]  /*4c40*/  UIADD3 UR24, UPT, UPT, UR24, 0x48, URZ ;  /* 0x0000004818187890 */ /* 0x000fe2000fffe0ff */
[----:B------:R-:W-:-:S03]  /*4c50*/  SHF.L.U32 R2, R11, 0x1f, RZ ;  /* 0x0000001f0b027819 */ /* 0x000fc600000006ff */
[----:B------:R-:W-:-:S09]  /*4c60*/  ULEA UR4, UR25, UR24, 0x3 ;  /* 0x0000001819047291 */ /* 0x000fd2000f8e18ff */
[----:B------:R-:W3:Y:S02]  /*4c70*/  SYNCS.PHASECHK.TRANS64.TRYWAIT P0, [UR4], R2 ;  /* 0x00000002ff0075a7 */ /* 0x000ee40008001104 */
[----:B---3--:R-:W-:Y:S05]  /*4c80*/  @!P0 BRA `(.L_x_83) ;  /* 0x0000003000008947 */ /* 0x008fea0003800000 */
.L_x_153:
[----:B------:R-:W-:-:S04]  /*4c90*/  UIADD3 UR4, UPT, UPT, UR25, 0x1, URZ ;  /* 0x0000000119047890 */ /* 0x000fc8000fffe0ff */
[----:B------:R-:W-:-:S04]  /*4ca0*/  UISETP.NE.AND UP0, UPT, UR4, 0x3, UPT ;  /* 0x000000030400788c */ /* 0x000fc8000bf05270 */
[----:B--2---:R-:W-:Y:S02]  /*4cb0*/  USEL UR6, URZ, 0x1, UP0 ;  /* 0x00000001ff067887 */ /* 0x004fe40008000000 */
[----:B------:R-:W-:-:S04]  /*4cc0*/  USEL UR4, UR4, URZ, UP0 ;  /* 0x000000ff04047287 */ /* 0x000fc80008000000 */
[----:B------:R-:W-:Y:S01]  /*4cd0*/  ULEA UR5, UR4, UR24, 0x3 ;  /* 0x0000001804057291 */ /* 0x000fe2000f8e18ff */
[----:B------:R-:W-:-:S04]  /*4ce0*/  LOP3.LUT R11, R11, UR6, RZ, 0x3c, !PT ;  /* 0x000000060b0b7c12 */ /* 0x000fc8000f8e3cff */
[----:B---3--:R-:W-:-:S04]  /*4cf0*/  SHF.L.U32 R2, R11, 0x1f, RZ ;  /* 0x0000001f0b027819 */ /* 0x008fc800000006ff */
[----:B------:R-:W2:Y:S02]  /*4d00*/  SYNCS.PHASECHK.TRANS64.TRYWAIT P0, [UR5], R2 ;  /* 0x00000002ff0075a7 */ /* 0x000ea40008001105 */
[----:B--2---:R-:W-:Y:S05]  /*4d10*/  @!P0 BRA `(.L_x_84) ;  /* 0x0000002c00f48947 */ /* 0x004fea0003800000 */
.L_x_155:
[----:B------:R-:W-:-:S04]  /*4d20*/  UIADD3 UR4, UPT, UPT, UR4, 0x1, URZ ;  /* 0x0000000104047890 */ /* 0x000fc8000fffe0ff */
[----:B------:R-:W-:-:S04]  /*4d30*/  UISETP.NE.AND UP0, UPT, UR4, 0x3, UPT ;  /* 0x000000030400788c */ /* 0x000fc8000bf05270 */
[----:B------:R-:W-:Y:S02]  /*4d40*/  USEL UR5, URZ, 0x1, UP0 ;  /* 0x00000001ff057887 */ /* 0x000fe40008000000 */
[----:B------:R-:W-:-:S04]  /*4d50*/  USEL UR4, UR4, URZ, UP0 ;  /* 0x000000ff04047287 */ /* 0x000fc80008000000 */
[----:B------:R-:W-:Y:S01]  /*4d60*/  ULEA UR4, UR4, UR24, 0x3 ;  /* 0x0000001804047291 */ /* 0x000fe2000f8e18ff */
[----:B--2---:R-:W-:-:S04]  /*4d70*/  LOP3.LUT R2, R11, UR5, RZ, 0x3c, !PT ;  /* 0x000000050b027c12 */ /* 0x004fc8000f8e3cff */
[----:B------:R-:W-:Y:S01]  /*4d80*/  SHF.L.U32 R2, R2, 0x1f, RZ ;  /* 0x0000001f02027819 */ /* 0x000fe200000006ff */
[----:B------:R-:W-:-:S07]  /*4d90*/  IMAD.U32 R0, RZ, RZ, UR4 ;  /* 0x00000004ff007e24 */ /* 0x000fce000f8e00ff */
.L_x_85:
[----:B--2---:R2:W3:Y:S02]  /*4da0*/  SYNCS.PHASECHK.TRANS64.TRYWAIT P0, [R0+URZ], R2 ;  /* 0x00000002000075a7 */ /* 0x0044e400080011ff */
[----:B---3--:R-:W-:Y:S05]  /*4db0*/  @!P0 NANOSLEEP.SYNCS 0x989680 ;  /* 0x009896800000895d */ /* 0x008fea0003900000 */
[----:B------:R-:W3:Y:S02]  /*4dc0*/  @!P0 SYNCS.PHASECHK.TRANS64 P0, [R0+URZ], R2 ;  /* 0x00000002000085a7 */ /* 0x000ee400080010ff */
[----:B-1-3--:R-:W-:Y:S05]  /*4dd0*/  @P0 EXIT ;  /* 0x000000000000094d */ /* 0x00afea0003800000 */
[----:B------:R-:W-:Y:S05]  /*4de0*/  BRA `(.L_x_85) ;  /* 0xfffffffc00ec7947 */ /* 0x000fea000383ffff */
.L_x_73:
[----:B------:R-:W-:-:S06]  /*4df0*/  UISETP.GE.AND UP0, UPT, UR18, 0x4, UPT ;  /* 0x000000041200788c */ /* 0x000fcc000bf06270 */
[----:B------:R-:W-:-:S13]  /*4e00*/  PLOP3.LUT P0, PT, PT, PT, UP0, 0x80, 0x8 ;  /* 0x000000000008781c */ /* 0x000fda0003f0f008 */
[----:B-1----:R-:W-:Y:S05]  /*4e10*/  @!P0 EXIT ;  /* 0x000000000000894d */ /* 0x002fea0003800000 */
[----:B------:R-:W-:Y:S01]  /*4e20*/  BAR.SYNC.DEFER_BLOCKING 0x6, 0xa0 ;  /* 0x0182800000007b1d */ /* 0x000fe20000010000 */
[C---:B------:R-:W-:Y:S01]  /*4e30*/  IMAD.SHL.U32 R3, R55.reuse, 0x20, RZ ;  /* 0x0000002037037824 */ /* 0x040fe200078e00ff */
[----:B------:R-:W-:Y:S01]  /*4e40*/  SHF.R.U32.HI R4, RZ, 0x1, R55 ;  /* 0x00000001ff047819 */ /* 0x000fe20000011637 */
[C---:B------:R-:W-:Y:S01]  /*4e50*/  IMAD.SHL.U32 R2, R55.reuse, 0x10, RZ ;  /* 0x0000001037027824 */ /* 0x040fe200078e00ff */
[C---:B------:R-:W-:Y:S01]  /*4e60*/  LOP3.LUT P0, RZ, R55.reuse, 0x4, RZ, 0xc0, !PT ;  /* 0x0000000437ff7812 */ /* 0x040fe2000780c0ff */
[----:B------:R-:W-:Y:S01]  /*4e70*/  IMAD.U32 R23, R55, 0x10000, RZ ;  /* 0x0001000037177824 */ /* 0x000fe200078e00ff */
[----:B------:R-:W-:Y:S01]  /*4e80*/  UMOV UR44, 0x400 ;  /* 0x00000400002c7882 */ /* 0x000fe20000000000 */
[----:B------:R-:W1:Y:S01]  /*4e90*/  LDCU.64 UR4, c[0x0][0x890] ;  /* 0x00011200ff0477ac */ /* 0x000e620008000a00 */
[----:B------:R-:W2:Y:S01]  /*4ea0*/  LDC.64 R42, c[0x0][0x8b0] ;  /* 0x00022c00ff2a7b82 */ /* 0x000ea20000000a00 */
[----:B------:R-:W-:Y:S01]  /*4eb0*/  LOP3.LUT R5, R3, 0xc0, RZ, 0xc0, !PT ;  /* 0x000000c003057812 */ /* 0x000fe200078ec0ff */
[----:B------:R-:W-:Y:S01]  /*4ec0*/  IMAD.SHL.U32 R44, R55, 0x4, RZ ;  /* 0x00000004372c7824 */ /* 0x000fe200078e00ff */
[----:B------:R-:W-:Y:S01]  /*4ed0*/  ULEA UR44, UR54, UR44, 0x18 ;  /* 0x0000002c362c7291 */ /* 0x000fe2000f8ec0ff */
[----:B------:R-:W-:Y:S01]  /*4ee0*/  LOP3.LUT R2, R2, 0x600, RZ, 0xc0, !PT ;  /* 0x0000060002027812 */ /* 0x000fe200078ec0ff */
[----:B------:R-:W-:Y:S01]  /*4ef0*/  IMAD.MOV.U32 R54, RZ, RZ, 0x10 ;  /* 0x00000010ff367424 */ /* 0x000fe200078e00ff */
[----:B------:R-:W-:Y:S01]  /*4f00*/  LOP3.LUT R4, R5, 0x8, R4, 0xf8, !PT ;  /* 0x0000000805047812 */ /* 0x000fe200078ef804 */
[----:B------:R-:W-:Y:S01]  /*4f10*/  IMAD.MOV.U32 R22, RZ, RZ, RZ ;  /* 0x000000ffff167224 */ /* 0x000fe200078e00ff */
[----:B------:R-:W3:Y:S01]  /*4f20*/  LDC.64 R40, c[0x0][0x8a8] ;  /* 0x00022a00ff287b82 */ /* 0x000ee20000000a00 */
[----:B------:R-:W-:-:S02]  /*4f30*/  LOP3.LUT R2, R2, 0x20, R3, 0xf8, !PT ;  /* 0x0000002002027812 */ /* 0x000fc400078ef803 */
[----:B------:R-:W-:Y:S02]  /*4f40*/  CS2R R52, SRZ ;  /* 0x0000000000347805 */ /* 0x000fe4000001ff00 */
[----:B------:R-:W-:Y:S01]  /*4f50*/  LOP3.LUT R23, R23, 0x600000, RZ, 0xc0, !PT ;  /* 0x0060000017177812 */ /* 0x000fe200078ec0ff */
[----:B------:R-:W-:Y:S01]  /*4f60*/  IMAD.MOV.U32 R51, RZ, RZ, RZ ;  /* 0x000000ffff337224 */ /* 0x000fe200078e00ff */
[----:B------:R-:W-:Y:S01]  /*4f70*/  LOP3.LUT R44, R4, 0x18, R44, 0x78, !PT ;  /* 0x00000018042c7812 */ /* 0x000fe200078e782c */
[----:B------:R-:W4:Y:S01]  /*4f80*/  LDCU UR63, c[0x0][0x370] ;  /* 0x00006e00ff3f77ac */ /* 0x000f220008000800 */
[----:B------:R-:W-:Y:S01]  /*4f90*/  LOP3.LUT R2, R2, 0x100, R3, 0xf8, !PT ;  /* 0x0000010002027812 */ /* 0x000fe200078ef803 */
[----:B------:R-:W4:Y:S01]  /*4fa0*/  LDS R0, [UR44+0x120] ;  /* 0x0001202cff007984 */ /* 0x000f220008000800 */
[----:B-1----:R-:W-:Y:S01]  /*4fb0*/  IMAD.U32 R57, RZ, RZ, UR4 ;  /* 0x00000004ff397e24 */ /* 0x002fe2000f8e00ff */
[----:B------:R-:W-:Y:S01]  /*4fc0*/  UIADD3 UR4, UPT, UPT, UR44, 0x200, URZ ;  /* 0x000002002c047890 */ /* 0x000fe2000fffe0ff */
[----:B------:R-:W-:Y:S01]  /*4fd0*/  LOP3.LUT R44, R2, R44, RZ, 0xfc, !PT ;  /* 0x0000002c022c7212 */ /* 0x000fe200078efcff */
[----:B------:R-:W-:Y:S01]  /*4fe0*/  IMAD.U32 R56, RZ, RZ, UR5 ;  /* 0x00000005ff387e24 */ /* 0x000fe2000f8e00ff */
[----:B------:R-:W-:Y:S01]  /*4ff0*/  LOP3.LUT R55, R55, 0x60, RZ, 0xc0, !PT ;  /* 0x0000006037377812 */ /* 0x000fe200078ec0ff */
[----:B------:R-:W1:Y:S01]  /*5000*/  LDCU UR43, c[0x0][0xb0c] ;  /* 0x00016180ff2b77ac */ /* 0x000e620008000800 */
[----:B------:R-:W-:Y:S01]  /*5010*/  SEL R54, R54, 0xfffffff0, !P0 ;  /* 0xfffffff036367807 */ /* 0x000fe20004000000 */
[----:B------:R-:W-:Y:S01]  /*5020*/  IMAD.U32 R59, RZ, RZ, UR4 ;  /* 0x00000004ff3b7e24 */ /* 0x000fe2000f8e00ff */
[----:B------:R-:W1:Y:S01]  /*5030*/  LDCU UR39, c[0x0][0xb30] ;  /* 0x00016600ff2777ac */ /* 0x000e620008000800 */
[----:B------:R-:W1:Y:S01]  /*5040*/  LDCU.64 UR60, c[0x0][0x888] ;  /* 0x00011100ff3c77ac */ /* 0x000e620008000a00 */
[----:B------:R-:W1:Y:S01]  /*5050*/  LDCU.64 UR40, c[0x0][0xb28] ;  /* 0x00016500ff2877ac */ /* 0x000e620008000a00 */
[----:B------:R-:W1:Y:S01]  /*5060*/  LDCU.128 UR56, c[0x0][0xb10] ;  /* 0x00016200ff3877ac */ /* 0x000e620008000c00 */
[----:B------:R-:W1:Y:S01]  /*5070*/  LDCU UR62, c[0x0][0x374] ;  /* 0x00006e80ff3e77ac */ /* 0x000e620008000800 */
[----:B------:R-:W-:Y:S01]  /*5080*/  UMOV UR55, 0x1 ;  /* 0x0000000100377882 */ /* 0x000fe20000000000 */
[----:B------:R-:W-:Y:S01]  /*5090*/  UMOV UR46, URZ ;  /* 0x000000ff002e7c82 */ /* 0x000fe20008000000 */
[----:B------:R-:W-:Y:S01]  /*50a0*/  UMOV UR53, URZ ;  /* 0x000000ff00357c82 */ /* 0x000fe20008000000 */
[----:B------:R-:W-:Y:S01]  /*50b0*/  UMOV UR52, URZ ;  /* 0x000000ff00347c82 */ /* 0x000fe20008000000 */
[----:B-1234-:R-:W-:-:S07]  /*50c0*/  IMAD.IADD R23, R0, 0x1, R23 ;  /* 0x0000000100177824 */ /* 0x01efce00078e0217 */
.L_x_116:
[C---:B------:R-:W-:Y:S02]  /*50d0*/  LEA R0, R51.reuse, UR44, 0x3 ;  /* 0x0000002c33007c11 */ /* 0x040fe4000f8e18ff */
[----:B------:R-:W-:Y:S02]  /*50e0*/  SHF.L.U32 R2, R52, 0x1f, RZ ;  /* 0x0000001f34027819 */ /* 0x000fe400000006ff */
[----:B-1----:R-:W-:Y:S02]  /*50f0*/  LEA R4, R51, UR44, 0x4 ;  /* 0x0000002c33047c11 */ /* 0x002fe4000f8e20ff */
[----:B------:R-:W1:Y:S02]  /*5100*/  SYNCS.PHASECHK.TRANS64.TRYWAIT P0, [R0+URZ+0x70], R2 ;  /* 0x00007002000075a7 */ /* 0x000e6400080011ff */
[----:B-1----:R-:W-:Y:S05]  /*5110*/  @!P0 BRA `(.L_x_86) ;  /* 0x0000002c000c8947 */ /* 0x002fea0003800000 */
.L_x_156:
[----:B------:R-:W-:Y:S01]  /*5120*/  R2UR UR7, R58 ;  /* 0x000000003a0772ca */ /* 0x000fe200000e0000 */
[----:B------:R-:W2:Y:S01]  /*5130*/  LDS.128 R4, [R4+0x100] ;  /* 0x0001000004047984 */ /* 0x000ea20000000c00 */
[----:B-1----:R-:W-:Y:S01]  /*5140*/  VIADD R0, R0, 0x80 ;  /* 0x0000008000007836 */ /* 0x002fe20000000000 */
[----:B------:R-:W-:Y:S04]  /*5150*/  UISETP.GE.AND UP0, UPT, UR42, 0x1, UPT ;  /* 0x000000012a00788c */ /* 0x000fe8000bf06270 */
[----:B------:R-:W-:Y:S01]  /*5160*/  PRMT R0, RZ, 0x654, R0 ;  /* 0x00000654ff007816 */ /* 0x000fe20000000000 */
[----:B------:R-:W-:Y:S01]  /*5170*/  @!PT LDS RZ, [RZ] ;  /* 0x00000000fffff984 */ /* 0x000fe20000000800 */
[----:B------:R-:W-:Y:S01]  /*5180*/  @!PT LDS RZ, [RZ] ;  /* 0x00000000fffff984 */ /* 0x000fe20000000800 */
[----:B------:R-:W-:Y:S01]  /*5190*/  @!PT LDS RZ, [RZ] ;  /* 0x00000000fffff984 */ /* 0x000fe20000000800 */
[----:B------:R-:W-:Y:S01]  /*51a0*/  @!PT LDS RZ, [RZ] ;  /* 0x00000000fffff984 */ /* 0x000fe20000000800 */
[----:B------:R1:W-:Y:S06]  /*51b0*/  MEMBAR.ALL.CTA ;  /* 0x0000000000007992 */ /* 0x0003ec0000008000 */
[----:B-1----:R-:W1:Y:S02]  /*51c0*/  FENCE.VIEW.ASYNC.S ;  /* 0x00000000000073c6 */ /* 0x002e640000000000 */
[----:B-1----:R1:W-:Y:S01]  /*51d0*/  SYNCS.ARRIVE.TRANS64.RED.A1T0 RZ, [R0+URZ], RZ ;  /* 0x000000ff00ff79a7 */ /* 0x0023e200081004ff */
[----:B--2---:R-:W-:Y:S11]  /*51e0*/  LOP3.LUT P0, RZ, R6, 0x1, RZ, 0xc0, !PT ;  /* 0x0000000106ff7812 */ /* 0x004ff6000780c0ff */
[----:B------:R-:W-:Y:S02]  /*51f0*/  @!UPT UIADD3 URZ, UPT, UPT, URZ, URZ, URZ ;  /* 0x000000fffffff290 */ /* 0x000fe4000fffe0ff */
[----:B------:R-:W-:Y:S01]  /*5200*/  VOTEU.ANY UP1, P0 ;  /* 0x0000000000ff7886 */ /* 0x000fe20000020100 */
[----:B------:R-:W-:Y:S01]  /*5210*/  PLOP3.LUT P0, PT, PT, PT, UP1, 0x80, 0x8 ;  /* 0x000000000008781c */ /* 0x000fe20003f0f018 */
[----:B------:R-:W-:Y:S06]  /*5220*/  UP2UR UR4, UPR, URZ, 0x2 ;  /* 0x00000002ff047883 */ /* 0x000fec0008000000 */
[----:B------:R-:W-:Y:S06]  /*5230*/  IMAD.U32 R60, RZ, RZ, UR4 ;  /* 0x00000004ff3c7e24 */ /* 0x000fec000f8e00ff */
[----:B------:R-:W-:Y:S02]  /*5240*/  @P0 SHF.R.U32.HI R2, RZ, 0x10, R5 ;  /* 0x00000010ff020819 */ /* 0x000fe40000011605 */
[----:B------:R-:W-:Y:S02]  /*5250*/  @P0 MOV R3, R4 ;  /* 0x0000000400030202 */ /* 0x000fe40000000f00 */
[----:B------:R-:W-:Y:S02]  /*5260*/  @P0 R2UR UR4, R2 ;  /* 0x00000000020402ca */ /* 0x000fe400000e0000 */
[----:B------:R-:W-:Y:S02]  /*5270*/  @P0 LOP3.LUT R4, R5, 0xffff, RZ, 0xc0, !PT ;  /* 0x0000ffff05040812 */ /* 0x000fe400078ec0ff */
[----:B------:R-:W-:Y:S02]  /*5280*/  @P0 R2UR UR6, R3 ;  /* 0x00000000030602ca */ /* 0x000fe400000e0000 */
[----:B------:R-:W-:Y:S07]  /*5290*/  @P0 R2UR UR5, R4 ;  /* 0x00000000040502ca */ /* 0x000fee00000e0000 */
[----:B------:R-:W-:Y:S02]  /*52a0*/  @UP1 UMOV UR7, UR4 ;  /* 0x0000000400071c82 */ /* 0x000fe40008000000 */
[----:B------:R-:W-:Y:S02]  /*52b0*/  IMAD.U32 R58, RZ, RZ, UR7 ;  /* 0x00000007ff3a7e24 */ /* 0x000fe4000f8e00ff */
[----:B------:R-:W-:Y:S02]  /*52c0*/  @UP1 UMOV UR38, UR6 ;  /* 0x0000000600261c82 */ /* 0x000fe40008000000 */
[----:B------:R-:W-:Y:S01]  /*52d0*/  @UP1 UMOV UR37, UR5 ;  /* 0x0000000500251c82 */ /* 0x000fe20008000000 */
[----:B-1----:R-:W-:Y:S05]  /*52e0*/  BRA.U !UP0, `(.L_x_87) ;  /* 0x0000000108cc7547 */ /* 0x002fea000b800000 */
[----:B------:R-:W1:Y:S01]  /*52f0*/  LDCU UR12, c[0x0][0xb20] ;  /* 0x00016400ff0c77ac */ /* 0x000e620008000800 */
[----:B------:R-:W-:Y:S02]  /*5300*/  UIMAD.WIDE.U32 UR4, UR62, UR59, URZ ;  /* 0x0000003b3e0472a5 */ /* 0x000fe4000f8e00ff */
[----:B------:R-:W-:Y:S02]  /*5310*/  UIMAD.WIDE.U32 UR6, UR63, UR56, URZ ;  /* 0x000000383f0672a5 */ /* 0x000fe4000f8e00ff */
[----:B------:R-:W-:Y:S02]  /*5320*/  UISETP.NE.AND UP0, UPT, UR58, 0x1, UPT ;  /* 0x000000013a00788c */ /* 0x000fe4000bf05270 */
[----:B------:R-:W-:Y:S02]  /*5330*/  UIMAD.WIDE.U32 UR8, UR37, UR59, URZ ;  /* 0x0000003b250872a5 */ /* 0x000fe4000f8e00ff */
[----:B------:R-:W-:Y:S02]  /*5340*/  UIMAD.WIDE.U32 UR10, UR38, UR56, URZ ;  /* 0x00000038260a72a5 */ /* 0x000fe4000f8e00ff */
[----:B------:R-:W-:Y:S02]  /*5350*/  UISETP.NE.AND UP1, UPT, UR43, 0x1, UPT ;  /* 0x000000012b00788c */ /* 0x000fe4000bf25270 */
[----:B------:R-:W-:Y:S01]  /*5360*/  UISETP.NE.AND UP2, UPT, UR42, 0x1, UPT ;  /* 0x000000012a00788c */ /* 0x000fe2000bf45270 */
[----:B------:R-:W-:Y:S02]  /*5370*/  UMOV UR4, UR5 ;  /* 0x0000000500047c82 */ /* 0x000fe40008000000 */
[----:B-1----:R-:W-:Y:S03]  /*5380*/  USHF.R.U32.HI UR5, URZ, UR12, UR4 ;  /* 0x0000000cff057299 */ /* 0x002fe60008011604 */
[----:B------:R-:W-:Y:S02]  /*5390*/  UMOV UR4, UR7 ;  /* 0x0000000700047c82 */ /* 0x000fe40008000000 */
[----:B------:R-:W-:Y:S02]  /*53a0*/  USHF.R.U32.HI UR7, URZ, UR57, UR4 ;  /* 0x00000039ff077299 */ /* 0x000fe40008011604 */
[----:B------:R-:W-:Y:S02]  /*53b0*/  USEL UR4, UR62, UR5, !UP0 ;  /* 0x000000053e047287 */ /* 0x000fe4000c000000 */
[----:B------:R-:W-:Y:S01]  /*53c0*/  USEL UR7, UR63, UR7, !UP1 ;  /* 0x000000073f077287 */ /* 0x000fe2000c800000 */
[----:B------:R-:W-:Y:S01]  /*53d0*/  UMOV UR5, UR9 ;  /* 0x0000000900057c82 */ /* 0x000fe20008000000 */
[----:B------:R-:W-:Y:S02]  /*53e0*/  UIMAD.WIDE.U32 UR8, UR4, UR40, URZ ;  /* 0x00000028040872a5 */ /* 0x000fe4000f8e00ff */
[----:B------:R-:W-:Y:S03]  /*53f0*/  USHF.R.U32.HI UR6, URZ, UR12, UR5 ;  /* 0x0000000cff067299 */ /* 0x000fe60008011605 */
[----:B------:R-:W-:Y:S01]  /*5400*/  UMOV UR5, UR11 ;  /* 0x0000000b00057c82 */ /* 0x000fe20008000000 */
[----:B------:R-:W-:Y:S02]  /*5410*/  UIMAD.WIDE.U32 UR10, UR7, UR40, URZ ;  /* 0x00000028070a72a5 */ /* 0x000fe4000f8e00ff */
[----:B------:R-:W-:Y:S02]  /*5420*/  USHF.R.U32.HI UR12, URZ, UR57, UR5 ;  /* 0x00000039ff0c7299 */ /* 0x000fe40008011605 */
[----:B------:R-:W-:Y:S01]  /*5430*/  USEL UR6, UR37, UR6, !UP0 ;  /* 0x0000000625067287 */ /* 0x000fe2000c000000 */
[----:B------:R-:W-:Y:S02]  /*5440*/  UMOV UR5, UR9 ;  /* 0x0000000900057c82 */ /* 0x000fe40008000000 */
[----:B------:R-:W-:Y:S01]  /*5450*/  UMOV UR10, UR11 ;  /* 0x0000000b000a7c82 */ /* 0x000fe20008000000 */
[----:B------:R-:W-:Y:S02]  /*5460*/  @UP2 USHF.R.U32.HI UR4, URZ, UR41, UR5 ;  /* 0x00000029ff042299 */ /* 0x000fe40008011605 */
[----:B------:R-:W-:Y:S02]  /*5470*/  @UP2 USHF.R.U32.HI UR7, URZ, UR41, UR10 ;  /* 0x00000029ff072299 */ /* 0x000fe4000801160a */
[----:B------:R-:W-:Y:S02]  /*5480*/  UIMAD UR4, UR42, UR4, URZ ;  /* 0x000000042a0472a4 */ /* 0x000fe4000f8e02ff */
[----:B------:R-:W-:Y:S02]  /*5490*/  UIMAD.WIDE.U32 UR10, UR6, UR40, URZ ;  /* 0x00000028060a72a5 */ /* 0x000fe4000f8e00ff */
[----:B------:R-:W-:Y:S02]  /*54a0*/  USEL UR5, UR38, UR12, !UP1 ;  /* 0x0000000c26057287 */ /* 0x000fe4000c800000 */
[----:B------:R-:W-:Y:S02]  /*54b0*/  UIMAD UR8, UR42, UR7, URZ ;  /* 0x000000072a0872a4 */ /* 0x000fe4000f8e02ff */
[----:B------:R-:W-:Y:S03]  /*54c0*/  UISETP.GE.AND UP0, UPT, UR6, UR4, UPT ;  /* 0x000000040600728c */ /* 0x000fe6000bf06270 */
[----:B------:R-:W-:Y:S01]  /*54d0*/  UMOV UR4, UR11 ;  /* 0x0000000b00047c82 */ /* 0x000fe20008000000 */
[----:B------:R-:W-:Y:S02]  /*54e0*/  UISETP.GE.OR UP0, UPT, UR5, UR8, UP0 ;  /* 0x000000080500728c */ /* 0x000fe40008706670 */
[----:B------:R-:W-:Y:S02]  /*54f0*/  USHF.R.U32.HI UR4, URZ, UR41, UR4 ;  /* 0x00000029ff047299 */ /* 0x000fe40008011604 */
[----:B------:R-:W-:Y:S02]  /*5500*/  UIMAD.WIDE.U32 UR8, UR5, UR40, URZ ;  /* 0x00000028050872a5 */ /* 0x000fe4000f8e00ff */
[----:B------:R-:W-:Y:S02]  /*5510*/  USEL UR11, UR6, UR4, !UP2 ;  /* 0x00000004060b7287 */ /* 0x000fe4000d000000 */
[----:B------:R-:W-:Y:S02]  /*5520*/  UIADD3 UR8, UPT, UPT, -UR5, URZ, URZ ;  /* 0x000000ff05087290 */ /* 0x000fe4000fffe1ff */
[----:B------:R-:W-:Y:S01]  /*5530*/  UIADD3 UR10, UPT, UPT, -UR11, URZ, URZ ;  /* 0x000000ff0b0a7290 */ /* 0x000fe2000fffe1ff */
[----:B------:R-:W-:Y:S01]  /*5540*/  @!UP0 UMOV UR4, UR9 ;  /* 0x0000000900048c82 */ /* 0x000fe20008000000 */
[----:B------:R-:W-:Y:S02]  /*5550*/  UIADD3 UR9, UPT, UPT, -UR6, URZ, URZ ;  /* 0x000000ff06097290 */ /* 0x000fe4000fffe1ff */
[----:B------:R-:W-:Y:S02]  /*5560*/  @!UP0 USHF.R.U32.HI UR4, URZ, UR41, UR4 ;  /* 0x00000029ff048299 */ /* 0x000fe40008011604 */
[----:B------:R-:W-:Y:S02]  /*5570*/  UIMAD UR10, UR42, UR10, UR6 ;  /* 0x0000000a2a0a72a4 */ /* 0x000fe4000f8e0206 */
[----:B------:R-:W-:Y:S04]  /*5580*/  @!UP0 USEL UR4, UR5, UR4, !UP2 ;  /* 0x0000000405048287 */ /* 0x000fe8000d000000 */
[----:B------:R-:W-:Y:S02]  /*5590*/  @!UP0 UIMAD UR10, UR7, UR10, UR4 ;  /* 0x0000000a070a82a4 */ /* 0x000fe4000f8e0204 */
[----:B------:R-:W-:Y:S02]  /*55a0*/  @!UP0 UIADD3 UR11, UPT, UPT, UR11, -UR4, URZ ;  /* 0x800000040b0b8290 */ /* 0x000fe4000fffe0ff */
[----:B------:R-:W-:Y:S02]  /*55b0*/  UIMAD UR7, UR43, UR8, UR38 ;  /* 0x000000082b0772a4 */ /* 0x000fe4000f8e0226 */
[----:B------:R-:W-:Y:S02]  /*55c0*/  @!UP0 UIMAD UR6, UR11, UR42, UR5 ;  /* 0x0000002a0b0682a4 */ /* 0x000fe4000f8e0205 */
[----:B------:R-:W-:Y:S01]  /*55d0*/  UIMAD UR4, UR58, UR9, UR37 ;  /* 0x000000093a0472a4 */ /* 0x000fe2000f8e0225 */
[----:B------:R-:W-:Y:S02]  /*55e0*/  @!UP0 UMOV UR5, UR10 ;  /* 0x0000000a00058c82 */ /* 0x000fe40008000000 */
[----:B------:R-:W-:Y:S02]  /*55f0*/  UIMAD UR38, UR5, UR43, UR7 ;  /* 0x0000002b052672a4 */ /* 0x000fe4000f8e0207 */
[----:B------:R-:W-:Y:S11]  /*5600*/  UIMAD UR37, UR6, UR58, UR4 ;  /* 0x0000003a062572a4 */ /* 0x000ff6000f8e0204 */
[----:B------:R-:W-:Y:S01]  /*5610*/  @!UPT UIADD3 URZ, UPT, UPT, URZ, URZ, URZ ;  /* 0x000000fffffff290 */ /* 0x000fe2000fffe0ff */
.L_x_87:
[----:B------:R-:W-:Y:S01]  /*5620*/  UISETP.NE.AND UP0, UPT, UR39, 0x1, UPT ;  /* 0x000000012700788c */ /* 0x000fe2000bf05270 */
[----:B------:R-:W-:Y:S01]  /*5630*/  R2UR UR11, R59 ;  /* 0x000000003b0b72ca */ /* 0x000fe200000e0000 */
[----:B------:R-:W-:Y:S01]  /*5640*/  USHF.L.U32 UR50, UR26, 0x6, URZ ;  /* 0x000000061a327899 */ /* 0x000fe200080006ff */
[----:B------:R-:W-:Y:S01]  /*5650*/  IADD3 R51, PT, PT, R51, 0x1, RZ ;  /* 0x0000000133337810 */ /* 0x000fe20007ffe0ff */
[----:B------:R-:W-:Y:S07]  /*5660*/  USHF.L.U32 UR49, UR30, 0x6, URZ ;  /* 0x000000061e317899 */ /* 0x000fee00080006ff */
[----:B------:R-:W1:Y:S01]  /*5670*/  @!UP0 LDCU.128 UR12, c[0x0][0xb10] ;  /* 0x00016200ff0c87ac */ /* 0x000e620008000c00 */
[----:B------:R-:W2:Y:S01]  /*5680*/  @!UP0 LDCU UR5, c[0x0][0xb0c] ;  /* 0x00016180ff0587ac */ /* 0x000ea20008000800 */
[----:B------:R-:W3:Y:S01]  /*5690*/  @!UP0 LDCU UR10, c[0x0][0xb20] ;  /* 0x00016400ff0a87ac */ /* 0x000ee20008000800 */
[----:B-1----:R-:W-:Y:S02]  /*56a0*/  UIMAD.WIDE.U32 UR8, UR38, UR12, URZ ;  /* 0x0000000c260872a5 */ /* 0x002fe4000f8e00ff */
[----:B------:R-:W-:Y:S02]  /*56b0*/  UIMAD.WIDE.U32 UR6, UR37, UR15, URZ ;  /* 0x0000000f250672a5 */ /* 0x000fe4000f8e00ff */
[----:B------:R-:W-:Y:S03]  /*56c0*/  @!UP0 UISETP.NE.AND UP1, UPT, UR14, 0x1, UPT ;  /* 0x000000010e00888c */ /* 0x000fe6000bf25270 */
[----:B------:R-:W-:Y:S01]  /*56d0*/  @!UP0 UMOV UR4, UR9 ;  /* 0x0000000900048c82 */ /* 0x000fe20008000000 */
[----:B--2---:R-:W-:Y:S02]  /*56e0*/  @!UP0 UISETP.NE.AND UP2, UPT, UR5, 0x1, UPT ;  /* 0x000000010500888c */ /* 0x004fe4000bf45270 */
[----:B------:R-:W-:Y:S01]  /*56f0*/  @!UP0 USHF.R.U32.HI UR4, URZ, UR13, UR4 ;  /* 0x0000000dff048299 */ /* 0x000fe20008011604 */
[----:B------:R-:W-:Y:S02]  /*5700*/  @!UP0 UMOV UR6, UR7 ;  /* 0x0000000700068c82 */ /* 0x000fe40008000000 */
[----:B---3--:R-:W-:Y:S02]  /*5710*/  @!UP0 USHF.R.U32.HI UR6, URZ, UR10, UR6 ;  /* 0x0000000aff068299 */ /* 0x008fe40008011606 */
[----:B------:R-:W-:Y:S02]  /*5720*/  @!UP0 USEL UR7, UR38, UR4, !UP2 ;  /* 0x0000000426078287 */ /* 0x000fe4000d000000 */
[----:B------:R-:W-:Y:S04]  /*5730*/  @!UP0 USEL UR6, UR37, UR6, !UP1 ;  /* 0x0000000625068287 */ /* 0x000fe8000c800000 */
[----:B------:R-:W-:Y:S02]  /*5740*/  @!UP0 UIADD3 UR4, UPT, UPT, -UR7, UR6, URZ ;  /* 0x0000000607048290 */ /* 0x000fe4000fffe1ff */
[----:B------:R-:W-:Y:S02]  /*5750*/  @!UP0 UIADD3 UR6, UPT, UPT, UR7, -UR6, URZ ;  /* 0x8000000607068290 */ /* 0x000fe4000fffe0ff */
[----:B------:R-:W-:Y:S02]  /*5760*/  @!UP0 UIMAD UR38, UR4, UR5, UR38 ;  /* 0x00000005042682a4 */ /* 0x000fe4000f8e0226 */
[----:B------:R-:W-:Y:S02]  /*5770*/  @!UP0 UIMAD UR37, UR6, UR14, UR37 ;  /* 0x0000000e062582a4 */ /* 0x000fe4000f8e0225 */
[----:B------:R-:W-:Y:S09]  /*5780*/  ULOP3.LUT UP0, URZ, UR11, 0x1b0, URZ, 0xc0, !UPT ;  /* 0x000001b00bff7892 */ /* 0x000ff2000f80c0ff */
[----:B------:R-:W-:Y:S05]  /*5790*/  BRA.U !UP0, `(.L_x_88) ;  /* 0x00000001087c7547 */ /* 0x000fea000b800000 */
[----:B------:R-:W1:Y:S01]  /*57a0*/  LDCU.64 UR8, c[0x4][0x80] ;  /* 0x01001000ff0877ac */ /* 0x000e620008000a00 */
[----:B------:R-:W-:Y:S01]  /*57b0*/  MOV R2, 0x0 ;  /* 0x0000000000027802 */ /* 0x000fe20000000f00 */
[----:B------:R-:W-:Y:S02]  /*57c0*/  HFMA2 R12, -RZ, RZ, 0, 5.9604644775390625e-08 ;  /* 0x00000001ff0c7431 */ /* 0x000fe400000001ff */
[----:B------:R-:W-:Y:S01]  /*57d0*/  IMAD.MOV.U32 R8, RZ, RZ, 0x70 ;  /* 0x00000070ff087424 */ /* 0x000fe200078e00ff */
[----:B------:R2:W3:Y:S01]  /*57e0*/  LDC.64 R14, c[0x4][R2] ;  /* 0x01000000020e7b82 */ /* 0x0004e20000000a00 */
[----:B------:R-:W4:Y:S01]  /*57f0*/  LDCU.64 UR6, c[0x4][0x88] ;  /* 0x01001100ff0677ac */ /* 0x000f220008000a00 */
[----:B------:R-:W-:Y:S01]  /*5800*/  IMAD.MOV.U32 R13, RZ, RZ, RZ ;  /* 0x000000ffff0d7224 */ /* 0x000fe200078e00ff */
[----:B------:R-:W2:Y:S01]  /*5810*/  LDCU.64 UR4, c[0x4][0x8] ;  /* 0x01000100ff0477ac */ /* 0x000ea20008000a00 */
[----:B-1----:R-:W-:Y:S01]  /*5820*/  MOV R5, UR9 ;  /* 0x0000000900057c02 */ /* 0x002fe20008000f00 */
[----:B------:R-:W-:Y:S01]  /*5830*/  IMAD.U32 R4, RZ, RZ, UR8 ;  /* 0x00000008ff047e24 */ /* 0x000fe2000f8e00ff */
[----:B----4-:R-:W-:Y:S01]  /*5840*/  MOV R7, UR7 ;  /* 0x0000000700077c02 */ /* 0x010fe20008000f00 */
[----:B------:R-:W-:Y:S01]  /*5850*/  IMAD.U32 R6, RZ, RZ, UR6 ;  /* 0x00000006ff067e24 */ /* 0x000fe2000f8e00ff */
[----:B--2---:R-:W-:Y:S01]  /*5860*/  MOV R11, UR5 ;  /* 0x00000005000b7c02 */ /* 0x004fe20008000f00 */
[----:B------:R-:W-:Y:S02]  /*5870*/  IMAD.U32 R10, RZ, RZ, UR4 ;  /* 0x00000004ff0a7e24 */ /* 0x000fe4000f8e00ff */
[----:B------:R-:W-:Y:S07]  /*5880*/  LEPC R20, `(.L_x_89) ;  /* 0x000000001014794e */ /* 0x000fee0000000000 */
[----:B---3-5:R-:W-:Y:S05]  /*5890*/  CALL.ABS.NOINC R14 ;  /* 0x000000000e007343 */ /* 0x028fea0003c00000 */
.L_x_89:
[----:B------:R-:W1:Y:S01]  /*58a0*/  LDCU.64 UR8, c[0x4][0x80] ;  /* 0x01001000ff0877ac */ /* 0x000e620008000a00 */
[----:B------:R-:W2:Y:S01]  /*58b0*/  LDC.64 R2, c[0x4][R2] ;  /* 0x0100000002027b82 */ /* 0x000ea20000000a00 */
[----:B------:R-:W-:Y:S02]  /*58c0*/  HFMA2 R12, -RZ, RZ, 0, 5.9604644775390625e-08 ;  /* 0x00000001ff0c7431 */ /* 0x000fe400000001ff */
[----:B------:R-:W-:Y:S02]  /*58d0*/  IMAD.MOV.U32 R8, RZ, RZ, 0x70 ;  /* 0x00000070ff087424 */ /* 0x000fe400078e00ff */
[----:B------:R-:W-:Y:S01]  /*58e0*/  IMAD.MOV.U32 R13, RZ, RZ, RZ ;  /* 0x000000ffff0d7224 */ /* 0x000fe200078e00ff */
[----:B------:R-:W3:Y:S01]  /*58f0*/  LDCU.64 UR6, c[0x4][0x88] ;  /* 0x01001100ff0677ac */ /* 0x000ee20008000a00 */
[----:B------:R-:W4:Y:S01]  /*5900*/  LDCU.64 UR4, c[0x4][0x8] ;  /* 0x01000100ff0477ac */ /* 0x000f220008000a00 */
[----:B-1----:R-:W-:Y:S02]  /*5910*/  MOV R4, UR8 ;  /* 0x0000000800047c02 */ /* 0x002fe40008000f00 */
[----:B------:R-:W-:Y:S02]  /*5920*/  MOV R5, UR9 ;  /* 0x0000000900057c02 */ /* 0x000fe40008000f00 */
[----:B---3--:R-:W-:Y:S01]  /*5930*/  MOV R7, UR7 ;  /* 0x0000000700077c02 */ /* 0x008fe20008000f00 */
[----:B------:R-:W-:Y:S01]  /*5940*/  IMAD.U32 R6, RZ, RZ, UR6 ;  /* 0x00000006ff067e24 */ /* 0x000fe2000f8e00ff */
[----:B----4-:R-:W-:Y:S01]  /*5950*/  MOV R11, UR5 ;  /* 0x00000005000b7c02 */ /* 0x010fe20008000f00 */
[----:B------:R-:W-:Y:S02]  /*5960*/  IMAD.U32 R10, RZ, RZ, UR4 ;  /* 0x00000004ff0a7e24 */ /* 0x000fe4000f8e00ff */
[----:B------:R-:W-:Y:S07]  /*5970*/  LEPC R20, `(.L_x_88) ;  /* 0x000000001014794e */ /* 0x000fee0000000000 */
[----:B--2---:R-:W-:Y:S05]  /*5980*/  CALL.ABS.NOINC R2 ;  /* 0x0000000002007343 */ /* 0x004fea0003c00000 */
.L_x_88:
[----:B------:R-:W-:Y:S02]  /*5990*/  R2UR UR6, R49 ;  /* 0x00000000310672ca */ /* 0x000fe400000e0000 */
[----:B------:R-:W-:Y:S02]  /*59a0*/  R2UR UR5, R57 ;  /* 0x00000000390572ca */ /* 0x000fe400000e0000 */
[----:B------:R-:W-:Y:S02]  /*59b0*/  R2UR UR4, R56 ;  /* 0x00000000380472ca */ /* 0x000fe400000e0000 */
[----:B------:R-:W-:Y:S02]  /*59c0*/  ISETP.NE.U32.AND P4, PT, R42, RZ, PT ;  /* 0x000000ff2a00720c */ /* 0x000fe40003f85070 */
[----:B------:R-:W-:Y:S02]  /*59d0*/  ISETP.NE.U32.AND P2, PT, RZ, UR60, PT ;  /* 0x0000003cff007c0c */ /* 0x000fe4000bf45070 */
[----:B------:R-:W-:Y:S02]  /*59e0*/  ISETP.NE.AND.EX P4, PT, R43, RZ, PT, P4 ;  /* 0x000000ff2b00720c */ /* 0x000fe40003f85340 */
[----:B------:R-:W-:Y:S01]  /*59f0*/  ISETP.NE.AND.EX P2, PT, RZ, UR61, PT, P2 ;  /* 0x0000003dff007c0c */ /* 0x000fe2000bf45320 */
[----:B------:R-:W-:Y:S02]  /*5a00*/  UISETP.NE.AND UP2, UPT, UR6, URZ, UPT ;  /* 0x000000ff0600728c */ /* 0x000fe4000bf45270 */
[----:B------:R-:W-:Y:S04]  /*5a10*/  UISETP.NE.U32.AND UP0, UPT, UR5, URZ, UPT ;  /* 0x000000ff0500728c */ /* 0x000fe8000bf05070 */
[----:B------:R-:W-:Y:S01]  /*5a20*/  UISETP.NE.AND.EX UP1, UPT, UR4, URZ, UPT, UP0 ;  /* 0x000000ff0400728c */ /* 0x000fe2000bf25300 */
[----:B------:R-:W-:Y:S01]  /*5a30*/  PLOP3.LUT P1, PT, PT, PT, UP2, 0x80, 0x8 ;  /* 0x000000000008781c */ /* 0x000fe20003f2f028 */
[----:B------:R-:W-:Y:S03]  /*5a40*/  UPLOP3.LUT UP0, UPT, UPT, UPT, UPT, 0x40, 0x4 ;  /* 0x000000000004789c */ /* 0x000fe60003f0e870 */
[----:B------:R-:W-:Y:S06]  /*5a50*/  @UP2 UPLOP3.LUT UP0, UPT, UPT, UPT, UP1, 0x80, 0x8 ;  /* 0x000000000008289c */ /* 0x000fec0003f0f010 */
[----:B------:R-:W-:Y:S01]  /*5a60*/  PLOP3.LUT P0, PT, PT, PT, UP0, 0x80, 0x8 ;  /* 0x000000000008781c */ /* 0x000fe20003f0f008 */
[----:B------:R-:W-:Y:S01]  /*5a70*/  @!UPT UIADD3 URZ, UPT, UPT, URZ, URZ, URZ ;  /* 0x000000fffffff290 */ /* 0x000fe2000fffe0ff */
[----:B------:R-:W-:Y:S11]  /*5a80*/  BRA.U !UP1, `(.L_x_90) ;  /* 0x0000000109407547 */ /* 0x000ff6000b800000 */
[----:B------:R-:W-:Y:S01]  /*5a90*/  UISETP.NE.U32.AND UP0, UPT, UR60, URZ, UPT ;  /* 0x000000ff3c00728c */ /* 0x000fe2000bf05070 */
[----:B------:R-:W-:Y:S01]  /*5aa0*/  R2UR UR6, R57 ;  /* 0x00000000390672ca */ /* 0x000fe200000e0000 */
[----:B------:R-:W1:Y:S01]  /*5ab0*/  LDCU.64 UR8, c[0x0][0x358] ;  /* 0x00006b00ff0877ac */ /* 0x000e620008000a00 */
[----:B------:R-:W-:Y:S02]  /*5ac0*/  HFMA2 R45, -RZ, RZ, 0, 5.9604644775390625e-08 ;  /* 0x00000001ff2d7431 */ /* 0x000fe400000001ff */
[----:B------:R-:W-:Y:S01]  /*5ad0*/  IMAD.MOV.U32 R0, RZ, RZ, 0x1 ;  /* 0x00000001ff007424 */ /* 0x000fe200078e00ff */
[----:B------:R-:W-:Y:S06]  /*5ae0*/  UISETP.NE.AND.EX UP0, UPT, UR61, URZ, UPT, UP0 ;  /* 0x000000ff3d00728c */ /* 0x000fec000bf05300 */
[----:B------:R-:W-:Y:S05]  /*5af0*/  PLOP3.LUT P3, PT, PT, PT, UP0, 0x80, 0x8 ;  /* 0x000000000008781c */ /* 0x000fea0003f6f008 */
[----:B------:R-:W2:Y:S01]  /*5b00*/  @UP0 LDCU.64 UR4, c[0x0][0x888] ;  /* 0x00011100ff0407ac */ /* 0x000ea20008000a00 */
[----:B------:R-:W-:Y:S07]  /*5b10*/  @UP0 UIMAD UR6, UR36, UR6, URZ ;  /* 0x00000006240602a4 */ /* 0x000fee000f8e02ff */
[----:B------:R-:W-:Y:S01]  /*5b20*/  @!P3 PRMT R45, R0, 0x7610, R45 ;  /* 0x00007610002db816 */ /* 0x000fe2000000002d */
[----:B--2---:R-:W-:Y:S06]  /*5b30*/  @UP0 UIMAD.WIDE UR4, UR6, 0x4, UR4 ;  /* 0x00000004060408a5 */ /* 0x004fec000f8e0204 */
[----:B-----5:R-:W-:Y:S02]  /*5b40*/  IMAD.U32 R26, RZ, RZ, UR4 ;  /* 0x00000004ff1a7e24 */ /* 0x020fe4000f8e00ff */
[----:B------:R-:W-:Y:S03]  /*5b50*/  IMAD.U32 R27, RZ, RZ, UR5 ;  /* 0x00000005ff1b7e24 */ /* 0x000fe6000f8e00ff */
[----:B------:R-:W2:Y:S02]  /*5b60*/  @!UP0 LDCU UR4, c[0x0][0x880] ;  /* 0x00011000ff0487ac */ /* 0x000ea40008000800 */
[----:B-1----:R1:W5:Y:S02]  /*5b70*/  @P3 LDG.E R26, desc[UR8][R26.64] ;  /* 0x000000081a1a3981 */ /* 0x002364000c1e1900 */
[----:B-12---:R-:W-:Y:S02]  /*5b80*/  @!P3 MOV R26, UR4 ;  /* 0x00000004001abc02 */ /* 0x006fe40008000f00 */
.L_x_90:
[----:B------:R-:W-:Y:S05]  /*5b90*/  @!P4 BRA `(.L_x_91) ;  /* 0x000000000024c947 */ /* 0x000fea0003800000 */
[----:B------:R-:W-:Y:S01]  /*5ba0*/  ISETP.NE.U32.AND P3, PT, R40, RZ, PT ;  /* 0x000000ff2800720c */ /* 0x000fe20003f65070 */
[----:B------:R-:W1:Y:S03]  /*5bb0*/  LDCU.64 UR4, c[0x0][0x358] ;  /* 0x00006b00ff0477ac */ /* 0x000e660008000a00 */
[----:B------:R-:W-:Y:S11]  /*5bc0*/  ISETP.NE.AND.EX P3, PT, R41, RZ, PT, P3 ;  /* 0x000000ff2900720c */ /* 0x000ff60003f65330 */
[----:B------:R-:W-:Y:S02]  /*5bd0*/  @!UPT UIADD3 URZ, UPT, UPT, URZ, URZ, URZ ;  /* 0x000000fffffff290 */ /* 0x000fe4000fffe0ff */
[----:B------:R-:W2:Y:S01]  /*5be0*/  @P3 LDC.64 R2, c[0x0][0x8a8] ;  /* 0x00022a00ff023b82 */ /* 0x000ea20000000a00 */
[----:B------:R-:W-:Y:S04]  /*5bf0*/  @P3 IMAD R0, R42, UR36, RZ ;  /* 0x000000242a003c24 */ /* 0x000fe8000f8e02ff */
[----:B--2---:R-:W-:Y:S05]  /*5c00*/  @P3 IMAD.WIDE R2, R0, 0x4, R2 ;  /* 0x0000000400023825 */ /* 0x004fea00078e0202 */
[----:B-1---5:R1:W5:Y:S02]  /*5c10*/  @P3 LDG.E R24, desc[UR4][R2.64] ;  /* 0x0000000402183981 */ /* 0x022364000c1e1900 */
[----:B-1----:R-:W2:Y:S02]  /*5c20*/  @!P3 LDC R24, c[0x0][0x8a0] ;  /* 0x00022800ff18bb82 */ /* 0x002ea40000000800 */
.L_x_91:
[----:B-----5:R-:W-:Y:S01]  /*5c30*/  FSETP.NEU.AND P3, PT, R26, RZ, PT ;  /* 0x000000ff1a00720b */ /* 0x020fe20003f6d000 */
[----:B------:R-:W-:Y:S01]  /*5c40*/  IMAD.U32 R2, RZ, RZ, UR46 ;  /* 0x0000002eff027e24 */ /* 0x000fe2000f8e00ff */
[----:B------:R-:W-:Y:S01]  /*5c50*/  SEL R5, RZ, 0xffffffff, P2 ;  /* 0xffffffffff057807 */ /* 0x000fe20001000000 */
[----:B------:R-:W-:Y:S01]  /*5c60*/  ULOP3.LUT UR4, UR55, 0x1, URZ, 0x3c, !UPT ;  /* 0x0000000137047892 */ /* 0x000fe2000f8e3cff */
[----:B------:R-:W-:Y:S01]  /*5c70*/  @P1 LOP3.LUT P2, RZ, R45, 0xff, RZ, 0xc0, !PT ;  /* 0x000000ff2dff1812 */ /* 0x000fe2000784c0ff */
[----:B------:R-:W-:Y:S01]  /*5c80*/  BSSY B1, `(.L_x_92) ;  /* 0x000003d000017945 */ /* 0x000fe20003800000 */
[----:B------:R-:W-:Y:S01]  /*5c90*/  @P1 SEL R0, RZ, 0xffffffff, P3 ;  /* 0xffffffffff001807 */ /* 0x000fe20001800000 */
[----:B------:R-:W-:Y:S01]  /*5ca0*/  IMAD.MOV.U32 R65, RZ, RZ, 0x1 ;  /* 0x00000001ff417424 */ /* 0x000fe200078e00ff */
[----:B------:R-:W-:Y:S01]  /*5cb0*/  LEA R2, R2, UR44, 0x3 ;  /* 0x0000002c02027c11 */ /* 0x000fe2000f8e18ff */
[----:B------:R-:W-:Y:S01]  /*5cc0*/  IMAD.U32 R63, RZ, RZ, UR4 ;  /* 0x00000004ff3f7e24 */ /* 0x000fe2000f8e00ff */
[----:B------:R-:W-:Y:S01]  /*5cd0*/  @P0 SEL R0, R5, R0, !P2 ;  /* 0x0000000005000207 */ /* 0x000fe20005000000 */
[----:B------:R-:W-:Y:S01]  /*5ce0*/  IMAD.U32 R64, RZ, RZ, UR46 ;  /* 0x0000002eff407e24 */ /* 0x000fe2000f8e00ff */
[----:B------:R-:W-:Y:S02]  /*5cf0*/  LEA R27, R22, UR44, 0x3 ;  /* 0x0000002c161b7c11 */ /* 0x000fe4000f8e18ff */
[----:B------:R-:W-:Y:S02]  /*5d00*/  CS2R R38, SRZ ;  /* 0x0000000000267805 */ /* 0x000fe4000001ff00 */
[----:B------:R-:W-:Y:S02]  /*5d10*/  @P1 LOP3.LUT R0, R0, 0x1, RZ, 0xc0, !PT ;  /* 0x0000000100001812 */ /* 0x000fe400078ec0ff */
[----:B------:R-:W-:Y:S02]  /*5d20*/  CS2R R36, SRZ ;  /* 0x0000000000247805 */ /* 0x000fe4000001ff00 */
[----:B------:R-:W-:Y:S02]  /*5d30*/  SHF.L.U32 R3, R53, 0x1f, RZ ;  /* 0x0000001f35037819 */ /* 0x000fe400000006ff */
[----:B------:R-:W-:Y:S02]  /*5d40*/  CS2R R30, SRZ ;  /* 0x00000000001e7805 */ /* 0x000fe4000001ff00 */
[----:B------:R-:W-:Y:S02]  /*5d50*/  ISETP.NE.U32.OR P5, PT, R0, 0x1, !P1 ;  /* 0x000000010000780c */ /* 0x000fe40004fa5470 */
[----:B------:R-:W-:Y:S02]  /*5d60*/  CS2R R28, SRZ ;  /* 0x00000000001c7805 */ /* 0x000fe4000001ff00 */
[----:B------:R-:W-:Y:S02]  /*5d70*/  PLOP3.LUT P2, PT, PT, PT, UP1, 0x80, 0x8 ;  /* 0x000000000008781c */ /* 0x000fe40003f4f018 */
[----:B------:R-:W-:Y:S02]  /*5d80*/  LEA.HI R25, R22, R22, RZ, 0x1 ;  /* 0x0000001616197211 */ /* 0x000fe400078f08ff */
[----:B------:R-:W-:Y:S02]  /*5d90*/  LOP3.LUT P4, R50, R45, 0xff, RZ, 0xc0, !PT ;  /* 0x000000ff2d327812 */ /* 0x000fe4000788c0ff */
[----:B------:R-:W-:Y:S02]  /*5da0*/  SEL R4, RZ, 0xffffffff, P3 ;  /* 0xffffffffff047807 */ /* 0x000fe40001800000 */
[----:B------:R-:W-:Y:S02]  /*5db0*/  P2R R61, PR, RZ, 0x20 ;  /* 0x00000020ff3d7803 */ /* 0x000fe40000000000 */
[----:B------:R-:W-:Y:S03]  /*5dc0*/  @P5 SHF.L.U32 R0, R63, 0x1f, RZ ;  /* 0x0000001f3f005819 */ /* 0x000fe600000006ff */
[----:B------:R-:W-:Y:S01]  /*5dd0*/  @P2 SEL R4, R5, R4, !P4 ;  /* 0x0000000405042207 */ /* 0x000fe20006000000 */
[----:B------:R1:W3:Y:S03]  /*5de0*/  @P5 SYNCS.PHASECHK.TRANS64.TRYWAIT P1, [R2+URZ+0x30], R0 ;  /* 0x00003000020055a7 */ /* 0x0002e600080211ff */
[----:B------:R-:W-:Y:S04]  /*5df0*/  LOP3.LUT R4, R4, 0x1, RZ, 0xc0, !PT ;  /* 0x0000000104047812 */ /* 0x000fe800078ec0ff */
[----:B------:R-:W-:Y:S04]  /*5e00*/  ISETP.NE.U32.AND P2, PT, R4, 0x1, PT ;  /* 0x000000010400780c */ /* 0x000fe80003f45070 */
[----:B------:R-:W-:Y:S01]  /*5e10*/  P2R R66, PR, RZ, 0x4 ;  /* 0x00000004ff427803 */ /* 0x000fe20000000000 */
[----:B------:R4:W2:Y:S01]  /*5e20*/  SYNCS.PHASECHK.TRANS64.TRYWAIT P0, [R27+URZ+0x90], R3 ;  /* 0x000090031b0075a7 */ /* 0x0008a200080011ff */
[C---:B-1----:R-:W-:Y:S01]  /*5e30*/  IMAD.SHL.U32 R0, R25.reuse, 0x20, RZ ;  /* 0x0000002019007824 */ /* 0x042fe200078e00ff */
[----:B------:R-:W-:Y:S04]  /*5e40*/  LOP3.LUT R25, R25, 0xffe, RZ, 0xc0, !PT ;  /* 0x00000ffe19197812 */ /* 0x000fe800078ec0ff */
[----:B------:R-:W-:Y:S01]  /*5e50*/  LOP3.LUT R0, R0, 0xffffffc0, RZ, 0xc0, !PT ;  /* 0xffffffc000007812 */ /* 0x000fe200078ec0ff */
[----:B------:R-:W-:Y:S04]  /*5e60*/  IMAD.IADD R25, R22, 0x1, -R25 ;  /* 0x0000000116197824 */ /* 0x000fe800078e0a19 */
[----:B------:R-:W-:Y:S04]  /*5e70*/  IMAD.IADD R0, R23, 0x1, R0 ;  /* 0x0000000117007824 */ /* 0x000fe800078e0200 */
[----:B------:R-:W-:Y:S01]  /*5e80*/  IMAD R25, R25, 0x100000, R0 ;  /* 0x0010000019197824 */ /* 0x000fe200078e0200 */
[----:B---3--:R-:W-:Y:S01]  /*5e90*/  @P5 SEL R65, RZ, 0x1, !P1 ;  /* 0x00000001ff415807 */ /* 0x008fe20004800000 */
[----:B----4-:R-:W-:Y:S06]  /*5ea0*/  @!P5 BRA `(.L_x_93) ;  /* 0x000000000068d947 */ /* 0x010fec0003800000 */
[----:B------:R-:W-:Y:S01]  /*5eb0*/  HFMA2 R31, -RZ, RZ, 0, 0 ;  /* 0x00000000ff1f7431 */ /* 0x000fe200000001ff */
[----:B------:R-:W-:Y:S01]  /*5ec0*/  ISETP.NE.AND P1, PT, R65, RZ, PT ;  /* 0x000000ff4100720c */ /* 0x000fe20003f25270 */
[----:B------:R-:W-:Y:S01]  /*5ed0*/  IMAD.U32 R0, RZ, RZ, UR46 ;  /* 0x0000002eff007e24 */ /* 0x000fe2000f8e00ff */
[----:B------:R-:W-:Y:S11]  /*5ee0*/  BSSY B0, `(.L_x_94) ;  /* 0x0000005000007945 */ /* 0x000ff60003800000 */
[----:B------:R-:W-:Y:S05]  /*5ef0*/  @P1 BRA `(.L_x_95) ;  /* 0x00000000000c1947 */ /* 0x000fea0003800000 */
[----:B------:R-:W-:Y:S04]  /*5f00*/  SHF.L.U32 R4, R63, 0x1f, RZ ;  /* 0x0000001f3f047819 */ /* 0x000fe800000006ff */
[----:B------:R-:W1:Y:S02]  /*5f10*/  SYNCS.PHASECHK.TRANS64.TRYWAIT P1, [R2+URZ+0x30], R4 ;  /* 0x00003004020075a7 */ /* 0x000e6400080211ff */
[----:B-1----:R-:W-:Y:S05]  /*5f20*/  @!P1 BRA `(.L_x_96) ;  /* 0x0000001c009c9947 */ /* 0x002fea0003800000 */
.L_x_95:
[----:B------:R-:W-:Y:S05]  /*5f30*/  BSYNC B0 ;  /* 0x0000000000007941 */ /* 0x000fea0003800000 */
.L_x_94:
[----:B------:R-:W-:Y:S01]  /*5f40*/  ISETP.NE.AND P1, PT, R66, RZ, PT ;  /* 0x000000ff4200720c */ /* 0x000fe20003f25270 */
[----:B------:R-:W-:Y:S01]  /*5f50*/  IMAD.MOV.U32 R30, RZ, RZ, RZ ;  /* 0x000000ffff1e7224 */ /* 0x000fe200078e00ff */
[----:B------:R-:W-:Y:S02]  /*5f60*/  CS2R R28, SRZ ;  /* 0x00000000001c7805 */ /* 0x000fe4000001ff00 */
[----:B------:R-:W-:Y:S02]  /*5f70*/  CS2R R38, SRZ ;  /* 0x0000000000267805 */ /* 0x000fe4000001ff00 */
[----:B------:R-:W-:Y:S07]  /*5f80*/  CS2R R36, SRZ ;  /* 0x0000000000247805 */ /* 0x000fee000001ff00 */
[----:B-1----:R-:W-:Y:S01]  /*5f90*/  @P1 IMAD R2, R0, 0x800, R44 ;  /* 0x0000080000021824 */ /* 0x002fe200078e022c */
[----:B------:R-:W-:Y:S05]  /*5fa0*/  @P1 WARPSYNC.ALL ;  /* 0x0000000000001948 */ /* 0x000fea0003800000 */
[----:B------:R-:W-:Y:S01]  /*5fb0*/  @P1 LEA R2, R2, UR44, 0x1 ;  /* 0x0000002c02021c11 */ /* 0x000fe2000f8e08ff */
[----:B------:R-:W-:Y:S04]  /*5fc0*/  UIADD3 UR4, UPT, UPT, UR46, 0x1, URZ ;  /* 0x000000012e047890 */ /* 0x000fe8000fffe0ff */
[----:B------:R1:W3:Y:S01]  /*5fd0*/  @P1 LDSM.16.M88.4 R28, [R2+0x200] ;  /* 0x00020000021c183b */ /* 0x0002e20000000200 */
[----:B------:R-:W-:Y:S01]  /*5fe0*/  UISETP.NE.AND UP0, UPT, UR4, 0x3, UPT ;  /* 0x000000030400788c */ /* 0x000fe2000bf05270 */
[----:B------:R-:W-:Y:S03]  /*5ff0*/  @P1 IMAD R0, R54, 0x2, R2 ;  /* 0x0000000236001824 */ /* 0x000fe600078e0202 */
[----:B------:R-:W-:Y:S02]  /*6000*/  USEL UR5, URZ, 0x1, UP0 ;  /* 0x00000001ff057887 */ /* 0x000fe40008000000 */
[----:B------:R1:W4:Y:S01]  /*6010*/  @P1 LDSM.16.M88.4 R36, [R0+0x200] ;  /* 0x000200000024183b */ /* 0x0003220000000200 */
[----:B------:R-:W-:Y:S03]  /*6020*/  USEL UR4, UR4, URZ, UP0 ;  /* 0x000000ff04047287 */ /* 0x000fe60008000000 */
[----:B------:R-:W-:Y:S03]  /*6030*/  LOP3.LUT R63, R63, UR5, RZ, 0x3c, !PT ;  /* 0x000000053f3f7c12 */ /* 0x000fe6000f8e3cff */
[----:B------:R-:W-:Y:S02]  /*6040*/  IMAD.U32 R64, RZ, RZ, UR4 ;  /* 0x00000004ff407e24 */ /* 0x000fe4000f8e00ff */
.L_x_93:
[----:B------:R-:W-:Y:S05]  /*6050*/  BSYNC B1 ;  /* 0x0000000000017941 */ /* 0x000fea0003800000 */
.L_x_92:
[----:B-1----:R-:W-:Y:S04]  /*6060*/  SHF.R.U32.HI R0, RZ, 0x15, R25 ;  /* 0x00000015ff007819 */ /* 0x002fe80000011619 */
[----:B------:R-:W-:Y:S01]  /*6070*/  LOP3.LUT P1, RZ, R0, 0x3, R46, 0x48, !PT ;  /* 0x0000000300ff7812 */ /* 0x000fe2000782482e */
[----:B------:R-:W-:Y:S01]  /*6080*/  @!UPT UIADD3 URZ, UPT, UPT, URZ, URZ, URZ ;  /* 0x000000fffffff290 */ /* 0x000fe2000fffe0ff */
[----:B--2---:R-:W-:Y:S11]  /*6090*/  @P0 BRA `(.L_x_97) ;  /* 0x0000000000080947 */ /* 0x004ff60003800000 */
[----:B------:R-:W1:Y:S02]  /*60a0*/  SYNCS.PHASECHK.TRANS64.TRYWAIT P0, [R27+URZ+0x90], R3 ;  /* 0x000090031b0075a7 */ /* 0x000e6400080011ff */
[----:B-1----:R-:W-:Y:S05]  /*60b0*/  @!P0 BRA `(.L_x_98) ;  /* 0x0000001c004c8947 */ /* 0x002fea0003800000 */
.L_x_97:
[----:B------:R-:W-:Y:S05]  /*60c0*/  @!P1 BRA `(.L_x_99) ;  /* 0x0000000000409947 */ /* 0x000fea0003800000 */
[----:B------:R-:W2:Y:S01]  /*60d0*/  LDCU.64 UR8, c[0x4][0x70] ;  /* 0x01000e00ff0877ac */ /* 0x000ea20008000a00 */
[----:B-1----:R-:W-:Y:S01]  /*60e0*/  MOV R3, 0x0 ;  /* 0x0000000000037802 */ /* 0x002fe20000000f00 */
[----:B------:R-:W-:Y:S02]  /*60f0*/  HFMA2 R12, -RZ, RZ, 0, 5.9604644775390625e-08 ;  /* 0x00000001ff0c7431 */ /* 0x000fe400000001ff */
[----:B------:R-:W-:Y:S02]  /*6100*/  IMAD.MOV.U32 R8, RZ, RZ, 0x192 ;  /* 0x00000192ff087424 */ /* 0x000fe400078e00ff */
[----:B------:R-:W-:Y:S01]  /*6110*/  IMAD.MOV.U32 R13, RZ, RZ, RZ ;  /* 0x000000ffff0d7224 */ /* 0x000fe200078e00ff */
[----:B------:R-:W1:Y:S01]  /*6120*/  LDCU.64 UR6, c[0x4][0x78] ;  /* 0x01000f00ff0677ac */ /* 0x000e620008000a00 */
[----:B------:R-:W3:Y:S01]  /*6130*/  LDC.64 R2, c[0x4][R3] ;  /* 0x0100000003027b82 */ /* 0x000ee20000000a00 */
[----:B------:R-:W5:Y:S01]  /*6140*/  LDCU.64 UR4, c[0x4][0x10] ;  /* 0x01000200ff0477ac */ /* 0x000f620008000a00 */
[----:B--2---:R-:W-:Y:S01]  /*6150*/  MOV R5, UR9 ;  /* 0x0000000900057c02 */ /* 0x004fe20008000f00 */
[----:B------:R-:W-:Y:S01]  /*6160*/  IMAD.U32 R4, RZ, RZ, UR8 ;  /* 0x00000008ff047e24 */ /* 0x000fe2000f8e00ff */
[----:B-1----:R-:W-:Y:S01]  /*6170*/  MOV R7, UR7 ;  /* 0x0000000700077c02 */ /* 0x002fe20008000f00 */
[----:B------:R-:W-:Y:S01]  /*6180*/  IMAD.U32 R6, RZ, RZ, UR6 ;  /* 0x00000006ff067e24 */ /* 0x000fe2000f8e00ff */
[----:B-----5:R-:W-:Y:S01]  /*6190*/  MOV R11, UR5 ;  /* 0x00000005000b7c02 */ /* 0x020fe20008000f00 */
[----:B------:R-:W-:Y:S02]  /*61a0*/  IMAD.U32 R10, RZ, RZ, UR4 ;  /* 0x00000004ff0a7e24 */ /* 0x000fe4000f8e00ff */
[----:B------:R-:W-:Y:S07]  /*61b0*/  LEPC R20, `(.L_x_99) ;  /* 0x000000001014794e */ /* 0x000fee0000000000 */
[----:B---34-:R-:W-:Y:S05]  /*61c0*/  CALL.ABS.NOINC R2 ;  /* 0x0000000002007343 */ /* 0x018fea0003c00000 */
.L_x_99:
[----:B------:R-:W-:Y:S05]  /*61d0*/  WARPSYNC.ALL ;  /* 0x0000000000007948 */ /* 0x000fea0003800000 */
[----:B------:R-:W-:Y:S01]  /*61e0*/  R2UR UR4, R25 ;  /* 0x00000000190472ca */ /* 0x000fe200000e0000 */
[----:B-1-3--:R-:W-:Y:S01]  /*61f0*/  HADD2.F32 R3, -RZ, R28.H0_H0 ;  /* 0x2000001cff037230 */ /* 0x00afe20000004100 */
[----:B------:R-:W-:Y:S01]  /*6200*/  SHF.L.U32 R62, R54, 0x1, RZ ;  /* 0x00000001363e7819 */ /* 0x000fe200000006ff */
[----:B------:R-:W-:Y:S01]  /*6210*/  HADD2.F32 R20, -RZ, R30.H0_H0 ;  /* 0x2000001eff147230 */ /* 0x000fe20000004100 */
[----:B------:R-:W-:Y:S01]  /*6220*/  ISETP.NE.AND P0, PT, R55, RZ, PT ;  /* 0x000000ff3700720c */ /* 0x000fe20003f05270 */
[----:B------:R-:W-:Y:S08]  /*6230*/  BSSY.RECONVERGENT B0, `(.L_x_100) ;  /* 0x000004e000007945 */ /* 0x000ff00003800200 */
[----:B------:R-:W1:Y:S02]  /*6240*/  LDTM.16dp256bit.x4 R4, tmem[UR4] ;  /* 0x00000004000479ee */ /* 0x000e640008120000 */
[C---:B-1----:R-:W-:Y:S01]  /*6250*/  FMUL R0, R24.reuse, R4 ;  /* 0x0000000418007220 */ /* 0x042fe20000400000 */
[----:B------:R-:W-:Y:S02]  /*6260*/  HADD2.F32 R4, -RZ, R28.H1_H1 ;  /* 0x3000001cff047230 */ /* 0x000fe40000004100 */
[----:B------:R-:W-:Y:S01]  /*6270*/  FMUL R2, R24, R5 ;  /* 0x0000000518027220 */ /* 0x000fe20000400000 */
[--C-:B------:R-:W-:Y:S02]  /*6280*/  HADD2.F32 R5, -RZ, R29.reuse.H0_H0 ;  /* 0x2000001dff057230 */ /* 0x100fe40000004100 */
[----:B------:R-:W-:Y:S01]  /*6290*/  FFMA R0, R26, R3, R0 ;  /* 0x000000031a007223 */ /* 0x000fe20000000000 */
[----:B------:R-:W-:Y:S01]  /*62a0*/  FMUL R3, R24, R6 ;  /* 0x0000000618037220 */ /* 0x000fe20000400000 */
[----:B------:R-:W-:Y:S02]  /*62b0*/  HADD2.F32 R6, -RZ, R29.H1_H1 ;  /* 0x3000001dff067230 */ /* 0x000fe40000004100 */
[----:B------:R-:W-:Y:S01]  /*62c0*/  FFMA R2, R26, R4, R2 ;  /* 0x000000041a027223 */ /* 0x000fe20000000002 */
[----:B------:R-:W-:Y:S01]  /*62d0*/  FMUL R7, R24, R7 ;  /* 0x0000000718077220 */ /* 0x000fe20000400000 */
[----:B------:R-:W-:Y:S01]  /*62e0*/  FFMA R3, R26, R5, R3 ;  /* 0x000000051a037223 */ /* 0x000fe20000000003 */
[C---:B------:R-:W-:Y:S01]  /*62f0*/  FMUL R4, R24.reuse, R8 ;  /* 0x0000000818047220 */ /* 0x040fe20000400000 */
[----:B------:R-:W-:Y:S01]  /*6300*/  FMUL R5, R24, R9 ;  /* 0x0000000918057220 */ /* 0x000fe20000400000 */
[----:B------:R-:W-:Y:S01]  /*6310*/  F2FP.F16.F32.PACK_AB R32, R2, R0 ;  /* 0x000000000220723e */ /* 0x000fe200000000ff */
[C---:B------:R-:W-:Y:S01]  /*6320*/  FFMA R7, R26.reuse, R6, R7 ;  /* 0x000000061a077223 */ /* 0x040fe20000000007 */
[----:B------:R-:W-:Y:S02]  /*6330*/  HADD2.F32 R0, -RZ, R30.H1_H1 ;  /* 0x3000001eff007230 */ /* 0x000fe40000004100 */
[----:B------:R-:W-:Y:S01]  /*6340*/  FFMA R4, R26, R20, R4 ;  /* 0x000000141a047223 */ /* 0x000fe20000000004 */
[--C-:B------:R-:W-:Y:S02]  /*6350*/  HADD2.F32 R2, -RZ, R31.reuse.H0_H0 ;  /* 0x2000001fff027230 */ /* 0x100fe40000004100 */
[----:B------:R-:W-:Y:S01]  /*6360*/  FMUL R6, R24, R10 ;  /* 0x0000000a18067220 */ /* 0x000fe20000400000 */
[----:B------:R-:W-:Y:S01]  /*6370*/  F2FP.F16.F32.PACK_AB R33, R7, R3 ;  /* 0x000000030721723e */ /* 0x000fe200000000ff */
[----:B------:R-:W-:Y:S02]  /*6380*/  HADD2.F32 R3, -RZ, R31.H1_H1 ;  /* 0x3000001fff037230 */ /* 0x000fe40000004100 */
[----:B------:R-:W-:Y:S01]  /*6390*/  FFMA R5, R26, R0, R5 ;  /* 0x000000001a057223 */ /* 0x000fe20000000005 */
[C---:B------:R-:W-:Y:S01]  /*63a0*/  FMUL R11, R24.reuse, R11 ;  /* 0x0000000b180b7220 */ /* 0x040fe20000400000 */
[--C-:B----4-:R-:W-:Y:S02]  /*63b0*/  HADD2.F32 R7, -RZ, R36.reuse.H0_H0 ;  /* 0x20000024ff077230 */ /* 0x110fe40000004100 */
[C---:B------:R-:W-:Y:S01]  /*63c0*/  FMUL R8, R24.reuse, R12 ;  /* 0x0000000c18087220 */ /* 0x040fe20000400000 */
[----:B------:R-:W-:Y:S02]  /*63d0*/  HADD2.F32 R0, -RZ, R36.H1_H1 ;  /* 0x30000024ff007230 */ /* 0x000fe40000004100 */
[----:B------:R-:W-:Y:S01]  /*63e0*/  FMUL R9, R24, R13 ;  /* 0x0000000d18097220 */ /* 0x000fe20000400000 */
[C---:B------:R-:W-:Y:S01]  /*63f0*/  FFMA R6, R26.reuse, R2, R6 ;  /* 0x000000021a067223 */ /* 0x040fe20000000006 */
[C---:B------:R-:W-:Y:S01]  /*6400*/  FFMA R11, R26.reuse, R3, R11 ;  /* 0x000000031a0b7223 */ /* 0x040fe2000000000b */
[C---:B------:R-:W-:Y:S01]  /*6410*/  FFMA R8, R26.reuse, R7, R8 ;  /* 0x000000071a087223 */ /* 0x040fe20000000008 */
[----:B------:R-:W-:Y:S01]  /*6420*/  FFMA R9, R26, R0, R9 ;  /* 0x000000001a097223 */ /* 0x000fe20000000009 */
[--C-:B------:R-:W-:Y:S02]  /*6430*/  HADD2.F32 R2, -RZ, R37.reuse.H0_H0 ;  /* 0x20000025ff027230 */ /* 0x100fe40000004100 */
[C---:B------:R-:W-:Y:S01]  /*6440*/  FMUL R10, R24.reuse, R14 ;  /* 0x0000000e180a7220 */ /* 0x040fe20000400000 */
[----:B------:R-:W-:Y:S02]  /*6450*/  HADD2.F32 R0, -RZ, R37.H1_H1 ;  /* 0x30000025ff007230 */ /* 0x000fe40000004100 */
[----:B------:R-:W-:Y:S01]  /*6460*/  FMUL R15, R24, R15 ;  /* 0x0000000f180f7220 */ /* 0x000fe20000400000 */
[----:B------:R-:W-:Y:S01]  /*6470*/  F2FP.F16.F32.PACK_AB R34, R5, R4 ;  /* 0x000000040522723e */ /* 0x000fe200000000ff */
[----:B------:R-:W-:Y:S01]  /*6480*/  FFMA R10, R26, R2, R10 ;  /* 0x000000021a0a7223 */ /* 0x000fe2000000000a */
[----:B------:R-:W-:Y:S01]  /*6490*/  FMUL R12, R24, R16 ;  /* 0x00000010180c7220 */ /* 0x000fe20000400000 */
[----:B------:R-:W-:Y:S01]  /*64a0*/  FFMA R15, R26, R0, R15 ;  /* 0x000000001a0f7223 */ /* 0x000fe2000000000f */
[--C-:B------:R-:W-:Y:S01]  /*64b0*/  HADD2.F32 R0, -RZ, R38.reuse.H0_H0 ;  /* 0x20000026ff007230 */ /* 0x100fe20000004100 */
[----:B------:R-:W-:Y:S01]  /*64c0*/  MOV R5, UR46 ;  /* 0x0000002e00057c02 */ /* 0x000fe20008000f00 */
[----:B------:R-:W-:Y:S02]  /*64d0*/  HADD2.F32 R2, -RZ, R38.H1_H1 ;  /* 0x30000026ff027230 */ /* 0x000fe40000004100 */
[C---:B------:R-:W-:Y:S01]  /*64e0*/  FMUL R13, R24.reuse, R17 ;  /* 0x00000011180d7220 */ /* 0x040fe20000400000 */
[--C-:B------:R-:W-:Y:S02]  /*64f0*/  HADD2.F32 R3, -RZ, R39.reuse.H0_H0 ;  /* 0x20000027ff037230 */ /* 0x100fe40000004100 */
[C---:B------:R-:W-:Y:S01]  /*6500*/  FMUL R14, R24.reuse, R18 ;  /* 0x00000012180e7220 */ /* 0x040fe20000400000 */
[----:B------:R-:W-:Y:S02]  /*6510*/  HADD2.F32 R4, -RZ, R39.H1_H1 ;  /* 0x30000027ff047230 */ /* 0x000fe40000004100 */
[----:B------:R-:W-:Y:S01]  /*6520*/  FMUL R19, R24, R19 ;  /* 0x0000001318137220 */ /* 0x000fe20000400000 */
[C---:B------:R-:W-:Y:S01]  /*6530*/  FFMA R12, R26.reuse, R0, R12 ;  /* 0x000000001a0c7223 */ /* 0x040fe2000000000c */
[----:B------:R-:W-:Y:S01]  /*6540*/  LEA R5, R5, R44, 0xb ;  /* 0x0000002c05057211 */ /* 0x000fe200078e58ff */
[C---:B------:R-:W-:Y:S01]  /*6550*/  FFMA R13, R26.reuse, R2, R13 ;  /* 0x000000021a0d7223 */ /* 0x040fe2000000000d */
[C---:B------:R-:W-:Y:S01]  /*6560*/  FFMA R14, R26.reuse, R3, R14 ;  /* 0x000000031a0e7223 */ /* 0x040fe2000000000e */
[----:B------:R-:W-:Y:S01]  /*6570*/  FFMA R19, R26, R4, R19 ;  /* 0x000000041a137223 */ /* 0x000fe20000000013 */
[----:B------:R-:W-:Y:S02]  /*6580*/  F2FP.F16.F32.PACK_AB R35, R11, R6 ;  /* 0x000000060b23723e */ /* 0x000fe400000000ff */
[----:B------:R-:W-:Y:S02]  /*6590*/  LEA R5, R5, UR44, 0x1 ;  /* 0x0000002c05057c11 */ /* 0x000fe4000f8e08ff */
[----:B------:R-:W-:Y:S02]  /*65a0*/  F2FP.F16.F32.PACK_AB R8, R9, R8 ;  /* 0x000000080908723e */ /* 0x000fe400000000ff */
[----:B------:R-:W-:Y:S01]  /*65b0*/  F2FP.F16.F32.PACK_AB R9, R15, R10 ;  /* 0x0000000a0f09723e */ /* 0x000fe200000000ff */
[----:B------:R1:W-:Y:S01]  /*65c0*/  STSM.16.M88.4 [R5+0x200], R32 ;  /* 0x0002002005007844 */ /* 0x0003e20000000200 */
[----:B------:R-:W-:Y:S02]  /*65d0*/  F2FP.F16.F32.PACK_AB R10, R13, R12 ;  /* 0x0000000c0d0a723e */ /* 0x000fe400000000ff */
[----:B------:R-:W-:Y:S02]  /*65e0*/  F2FP.F16.F32.PACK_AB R11, R19, R14 ;  /* 0x0000000e130b723e */ /* 0x000fe400000000ff */
[----:B------:R-:W-:Y:S05]  /*65f0*/  IADD3 R0, PT, PT, R62, 0x200, R5 ;  /* 0x000002003e007810 */ /* 0x000fea0007ffe005 */
[----:B------:R1:W-:Y:S01]  /*6600*/  STSM.16.M88.4 [R0], R8 ;  /* 0x0000000800007844 */ /* 0x0003e20000000200 */
[----:B------:R-:W-:Y:S01]  /*6610*/  @!PT LDS RZ, [RZ] ;  /* 0x00000000fffff984 */ /* 0x000fe20000000800 */
[----:B------:R-:W-:Y:S01]  /*6620*/  @!PT LDS RZ, [RZ] ;  /* 0x00000000fffff984 */ /* 0x000fe20000000800 */
[----:B------:R-:W-:Y:S01]  /*6630*/  @!PT LDS RZ, [RZ] ;  /* 0x00000000fffff984 */ /* 0x000fe20000000800 */
[----:B------:R-:W-:Y:S01]  /*6640*/  @!PT LDS RZ, [RZ] ;  /* 0x00000000fffff984 */ /* 0x000fe20000000800 */
[----:B------:R2:W-:Y:S07]  /*6650*/  MEMBAR.ALL.CTA ;  /* 0x0000000000007992 */ /* 0x0005ee0000008000 */
[----:B--2---:R-:W2:Y:S02]  /*6660*/  FENCE.VIEW.ASYNC.S ;  /* 0x00000000000073c6 */ /* 0x004ea40000000000 */
[----:B--2---:R-:W-:Y:S06]  /*6670*/  BAR.SYNC.DEFER_BLOCKING 0x1, 0x80 ;  /* 0x0042000000007b1d */ /* 0x004fec0000010000 */
[----:B------:R-:W-:Y:S05]  /*6680*/  @P0 BRA `(.L_x_101) ;  /* 0x0000000000200947 */ /* 0x000fea0003800000 */
[----:B------:R-:W2:Y:S01]  /*6690*/  LDCU.64 UR6, c[0x0][0x348] ;  /* 0x00006900ff0677ac */ /* 0x000ea20008000a00 */
[----:B------:R-:W-:Y:S01]  /*66a0*/  ULEA UR5, UR46, UR44, 0xc ;  /* 0x0000002c2e057291 */ /* 0x000fe2000f8e60ff */
[----:B------:R-:W-:Y:S03]  /*66b0*/  UMOV UR51, UR36 ;  /* 0x0000002400337c82 */ /* 0x000fe60008000000 */
[----:B------:R-:W-:Y:S02]  /*66c0*/  UIADD3 UR48, UPT, UPT, UR5, 0x200, URZ ;  /* 0x0000020005307890 */ /* 0x000fe4000fffe0ff */
[----:B--2---:R-:W-:Y:S04]  /*66d0*/  UIADD3 UR4, UP0, UPT, UR6, 0x680, URZ ;  /* 0x0000068006047890 */ /* 0x004fe8000ff1e0ff */
[----:B------:R-:W-:Y:S09]  /*66e0*/  UIADD3.X UR5, UPT, UPT, URZ, UR7, URZ, UP0, !UPT ;  /* 0x00000007ff057290 */ /* 0x000ff200087fe4ff */
[----:B------:R2:W-:Y:S02]  /*66f0*/  UTMASTG.3D [UR48], [UR4] ;  /* 0x00000030040073b5 */ /* 0x0005e40008010000 */
[----:B--2---:R0:W-:Y:S02]  /*6700*/  UTMACMDFLUSH ;  /* 0x00000000000079b7 */ /* 0x0041e40000000000 */
.L_x_101:
[----:B------:R-:W-:Y:S05]  /*6710*/  BSYNC.RECONVERGENT B0 ;  /* 0x0000000000007941 */ /* 0x000fea0003800200 */
.L_x_100:
[----:B------:R-:W-:Y:S01]  /*6720*/  UIADD3 UR47, UPT, UPT, UR46, 0x1, URZ ;  /* 0x000000012e2f7890 */ /* 0x000fe2000fffe0ff */
[----:B------:R-:W-:Y:S03]  /*6730*/  BSSY.RECONVERGENT B0, `(.L_x_102) ;  /* 0x0000005000007945 */ /* 0x000fe60003800200 */
[----:B------:R-:W-:Y:S04]  /*6740*/  UISETP.NE.AND UP0, UPT, UR47, 0x3, UPT ;  /* 0x000000032f00788c */ /* 0x000fe8000bf05270 */
[----:B------:R-:W-:Y:S01]  /*6750*/  USEL UR45, UR47, URZ, UP0 ;  /* 0x000000ff2f2d7287 */ /* 0x000fe20008000000 */
[----:B------:R-:W-:Y:S11]  /*6760*/  @P0 BRA `(.L_x_103) ;  /* 0x0000000000040947 */ /* 0x000ff60003800000 */
[----:B------:R-:W-:Y:S04]  /*6770*/  DEPBAR.LE SB0, 0x1 ;  /* 0x000080400000791a */ /* 0x000fe80000000000 */
.L_x_103:
[----:B------:R-:W-:Y:S05]  /*6780*/  BSYNC.RECONVERGENT B0 ;  /* 0x0000000000007941 */ /* 0x000fea0003800200 */
.L_x_102:
[----:B------:R-:W-:Y:S01]  /*6790*/  BAR.SYNC.DEFER_BLOCKING 0x1, 0x80 ;  /* 0x0042000000007b1d */ /* 0x000fe20000010000 */
[----:B------:R-:W-:Y:S01]  /*67a0*/  ISETP.NE.AND P1, PT, R61, RZ, PT ;  /* 0x000000ff3d00720c */ /* 0x000fe20003f25270 */
[----:B------:R-:W-:Y:S01]  /*67b0*/  UISETP.NE.AND UP0, UPT, UR53, URZ, UPT ;  /* 0x000000ff3500728c */ /* 0x000fe2000bf05270 */
[----:B------:R-:W-:Y:S11]  /*67c0*/  LEA R2, R64, UR44, 0x3 ;  /* 0x0000002c40027c11 */ /* 0x000ff6000f8e18ff */
[----:B------:R-:W-:Y:S01]  /*67d0*/  @P1 SHF.L.U32 R3, R63, 0x1f, RZ ;  /* 0x0000001f3f031819 */ /* 0x000fe200000006ff */
[----:B------:R-:W-:Y:S06]  /*67e0*/  BRA.U !UP0, `(.L_x_104) ;  /* 0x0000000108247547 */ /* 0x000fec000b800000 */
[----:B------:R-:W-:Y:S01]  /*67f0*/  IMAD.U32 R4, RZ, RZ, UR52 ;  /* 0x00000034ff047e24 */ /* 0x000fe2000f8e00ff */
[----:B-1----:R-:W-:Y:S01]  /*6800*/  MOV R0, UR54 ;  /* 0x0000003600007c02 */ /* 0x002fe20008000f00 */
[----:B------:R-:W-:Y:S03]  /*6810*/  UIADD3 UR4, UPT, UPT, UR52, 0x1, URZ ;  /* 0x0000000134047890 */ /* 0x000fe6000fffe0ff */
[----:B------:R-:W-:Y:S01]  /*6820*/  @P1 LEA R4, R4, UR44, 0x3 ;  /* 0x0000002c04041c11 */ /* 0x000fe2000f8e18ff */
[----:B------:R-:W-:Y:S04]  /*6830*/  UISETP.NE.AND UP0, UPT, UR4, 0x3, UPT ;  /* 0x000000030400788c */ /* 0x000fe8000bf05270 */
[----:B------:R-:W-:Y:S01]  /*6840*/  @P1 VIADD R4, R4, 0x48 ;  /* 0x0000004804041836 */ /* 0x000fe20000000000 */
[----:B------:R-:W-:Y:S04]  /*6850*/  USEL UR52, UR4, URZ, UP0 ;  /* 0x000000ff04347287 */ /* 0x000fe80008000000 */
[----:B------:R-:W-:Y:S04]  /*6860*/  @P1 PRMT R0, R0, 0x654, R4 ;  /* 0x0000065400001816 */ /* 0x000fe80000000004 */
[----:B------:R2:W-:Y:S04]  /*6870*/  @P1 SYNCS.ARRIVE.TRANS64.RED.A1T0 RZ, [R0+URZ], RZ ;  /* 0x000000ff00ff19a7 */ /* 0x0005e800081004ff */
.L_x_104:
[----:B------:R-:W3:Y:S01]  /*6880*/  @P1 SYNCS.PHASECHK.TRANS64.TRYWAIT P0, [R2+URZ+0x30], R3 ;  /* 0x00003003020015a7 */ /* 0x000ee200080011ff */
[----:B------:R-:W-:Y:S01]  /*6890*/  BSSY B1, `(.L_x_105) ;  /* 0x0000013000017945 */ /* 0x000fe20003800000 */
[----:B---3--:R-:W-:Y:S03]  /*68a0*/  @P1 SEL R65, RZ, 0x1, !P0 ;  /* 0x00000001ff411807 */ /* 0x008fe60004000000 */
[----:B------:R-:W-:Y:S05]  /*68b0*/  @!P1 BRA `(.L_x_106) ;  /* 0x0000000000409947 */ /* 0x000fea0003800000 */
[----:B------:R-:W-:Y:S01]  /*68c0*/  ISETP.NE.AND P1, PT, R66, RZ, PT ;  /* 0x000000ff4200720c */ /* 0x000fe20003f25270 */
[----:B------:R-:W-:Y:S01]  /*68d0*/  BSSY B0, `(.L_x_107) ;  /* 0x0000009000007945 */ /* 0x000fe20003800000 */
[----:B------:R-:W-:Y:S11]  /*68e0*/  ISETP.NE.AND P0, PT, R65, RZ, PT ;  /* 0x000000ff4100720c */ /* 0x000ff60003f05270 */
[----:B------:R-:W-:Y:S05]  /*68f0*/  @P1 IMAD R3, R64, 0x800, R44 ;  /* 0x0000080040031824 */ /* 0x000fea00078e022c */
[----:B------:R-:W-:Y:S05]  /*6900*/  @P1 LEA R3, R3, UR44, 0x1 ;  /* 0x0000002c03031c11 */ /* 0x000fea000f8e08ff */
[----:B-12---:R-:W-:Y:S01]  /*6910*/  @P1 IMAD.IADD R0, R62, 0x1, R3 ;  /* 0x000000013e001824 */ /* 0x006fe200078e0203 */
[----:B------:R-:W-:Y:S06]  /*6920*/  @P0 BRA `(.L_x_108) ;  /* 0x00000000000c0947 */ /* 0x000fec0003800000 */
[----:B------:R-:W-:Y:S04]  /*6930*/  SHF.L.U32 R63, R63, 0x1f, RZ ;  /* 0x0000001f3f3f7819 */ /* 0x000fe800000006ff */
[----:B------:R-:W1:Y:S02]  /*6940*/  SYNCS.PHASECHK.TRANS64.TRYWAIT P0, [R2+URZ+0x30], R63 ;  /* 0x0000303f020075a7 */ /* 0x000e6400080011ff */
[----:B-1----:R-:W-:Y:S05]  /*6950*/  @!P0 BRA `(.L_x_109) ;  /* 0x0000001400388947 */ /* 0x002fea0003800000 */
.L_x_108:
[----:B------:R-:W-:Y:S05]  /*6960*/  BSYNC B0 ;  /* 0x0000000000007941 */ /* 0x000fea0003800000 */
.L_x_107:
[----:B------:R-:W-:Y:S11]  /*6970*/  ISETP.NE.AND P0, PT, R66, RZ, PT ;  /* 0x000000ff4200720c */ /* 0x000ff60003f05270 */
[----:B------:R-:W-:Y:S02]  /*6980*/  @!UPT UIADD3 URZ, UPT, UPT, URZ, URZ, URZ ;  /* 0x000000fffffff290 */ /* 0x000fe4000fffe0ff */
[----:B------:R-:W-:Y:S05]  /*6990*/  @P0 WARPSYNC.ALL ;  /* 0x0000000000000948 */ /* 0x000fea0003800000 */
[----:B------:R3:W4:Y:S04]  /*69a0*/  @P0 LDSM.16.M88.4 R28, [R3+0x200] ;  /* 0x00020000031c083b */ /* 0x0007280000000200 */
[----:B------:R3:W2:Y:S02]  /*69b0*/  @P0 LDSM.16.M88.4 R36, [R0+0x200] ;  /* 0x000200000024083b */ /* 0x0006a40000000200 */
.L_x_106:
[----:B------:R-:W-:Y:S05]  /*69c0*/  BSYNC B1 ;  /* 0x0000000000017941 */ /* 0x000fea0003800000 */
.L_x_105:
[----:B-123--:R-:W-:Y:S05]  /*69d0*/  VIADD R0, R25, 0x20 ;  /* 0x0000002019007836 */ /* 0x00efea0000000000 */
[----:B------:R-:W-:Y:S04]  /*69e0*/  SHF.R.U32.HI R0, RZ, 0x15, R0 ;  /* 0x00000015ff007819 */ /* 0x000fe80000011600 */
[----:B------:R-:W-:Y:S11]  /*69f0*/  LOP3.LUT P0, RZ, R0, 0x3, R46, 0x48, !PT ;  /* 0x0000000300ff7812 */ /* 0x000ff6000780482e */
[----:B------:R-:W-:Y:S02]  /*6a00*/  @!UPT UIADD3 URZ, UPT, UPT, URZ, URZ, URZ ;  /* 0x000000fffffff290 */ /* 0x000fe4000fffe0ff */
[----:B------:R-:W-:Y:S05]  /*6a10*/  @!P0 BRA `(.L_x_110) ;  /* 0x0000000000408947 */ /* 0x000fea0003800000 */
[----:B------:R-:W1:Y:S01]  /*6a20*/  LDCU.64 UR8, c[0x4][0x70] ;  /* 0x01000e00ff0877ac */ /* 0x000e620008000a00 */
[----:B------:R-:W-:Y:S01]  /*6a30*/  MOV R3, 0x0 ;  /* 0x0000000000037802 */ /* 0x000fe20000000f00 */
[----:B------:R-:W-:Y:S02]  /*6a40*/  HFMA2 R12, -RZ, RZ, 0, 5.9604644775390625e-08 ;  /* 0x00000001ff0c7431 */ /* 0x000fe400000001ff */
[----:B------:R-:W-:Y:S02]  /*6a50*/  IMAD.MOV.U32 R8, RZ, RZ, 0x192 ;  /* 0x00000192ff087424 */ /* 0x000fe400078e00ff */
[----:B------:R-:W-:Y:S01]  /*6a60*/  IMAD.MOV.U32 R13, RZ, RZ, RZ ;  /* 0x000000ffff0d7224 */ /* 0x000fe200078e00ff */
[----:B------:R-:W2:Y:S01]  /*6a70*/  LDCU.64 UR6, c[0x4][0x78] ;  /* 0x01000f00ff0677ac */ /* 0x000ea20008000a00 */
[----:B------:R-:W3:Y:S01]  /*6a80*/  LDC.64 R2, c[0x4][R3] ;  /* 0x0100000003027b82 */ /* 0x000ee20000000a00 */
[----:B------:R-:W5:Y:S01]  /*6a90*/  LDCU.64 UR4, c[0x4][0x10] ;  /* 0x01000200ff0477ac */ /* 0x000f620008000a00 */
[----:B-1----:R-:W-:Y:S01]  /*6aa0*/  MOV R5, UR9 ;  /* 0x0000000900057c02 */ /* 0x002fe20008000f00 */
[----:B------:R-:W-:Y:S01]  /*6ab0*/  IMAD.U32 R4, RZ, RZ, UR8 ;  /* 0x00000008ff047e24 */ /* 0x000fe2000f8e00ff */
[----:B--2---:R-:W-:Y:S01]  /*6ac0*/  MOV R7, UR7 ;  /* 0x0000000700077c02 */ /* 0x004fe20008000f00 */
[----:B------:R-:W-:Y:S01]  /*6ad0*/  IMAD.U32 R6, RZ, RZ, UR6 ;  /* 0x00000006ff067e24 */ /* 0x000fe2000f8e00ff */
[----:B-----5:R-:W-:Y:S01]  /*6ae0*/  MOV R11, UR5 ;  /* 0x00000005000b7c02 */ /* 0x020fe20008000f00 */
[----:B------:R-:W-:Y:S02]  /*6af0*/  IMAD.U32 R10, RZ, RZ, UR4 ;  /* 0x00000004ff0a7e24 */ /* 0x000fe4000f8e00ff */
[----:B------:R-:W-:Y:S07]  /*6b00*/  LEPC R20, `(.L_x_110) ;  /* 0x000000001014794e */ /* 0x000fee0000000000 */
[----:B---34-:R-:W-:Y:S05]  /*6b10*/  CALL.ABS.NOINC R2 ;  /* 0x0000000002007343 */ /* 0x018fea0003c00000 */
.L_x_110:
[----:B------:R-:W-:Y:S01]  /*6b20*/  ISETP.NE.AND P0, PT, R55, RZ, PT ;  /* 0x000000ff3700720c */ /* 0x000fe20003f05270 */
[----:B------:R-:W-:Y:S05]  /*6b30*/  WARPSYNC.ALL ;  /* 0x0000000000007948 */ /* 0x000fea0003800000 */
[----:B------:R-:W-:Y:S01]  /*6b40*/  R2UR UR4, R25 ;  /* 0x00000000190472ca */ /* 0x000fe200000e0000 */
[--C-:B----4-:R-:W-:Y:S01]  /*6b50*/  HADD2.F32 R20, -RZ, R28.reuse.H0_H0 ;  /* 0x2000001cff147230 */ /* 0x110fe20000004100 */
[----:B------:R-:W-:Y:S01]  /*6b60*/  BSSY.RECONVERGENT B0, `(.L_x_111) ;  /* 0x0000056000007945 */ /* 0x000fe20003800200 */
[----:B------:R-:W-:Y:S02]  /*6b70*/  HADD2.F32 R21, -RZ, R28.H1_H1 ;  /* 0x3000001cff157230 */ /* 0x000fe40000004100 */
[--C-:B------:R-:W-:Y:S02]  /*6b80*/  HADD2.F32 R25, -RZ, R29.reuse.H0_H0 ;  /* 0x2000001dff197230 */ /* 0x100fe40000004100 */
[----:B------:R-:W-:Y:S02]  /*6b90*/  HADD2.F32 R28, -RZ, R30.H0_H0 ;  /* 0x2000001eff1c7230 */ /* 0x000fe40000004100 */
[--C-:B------:R-:W-:Y:S02]  /*6ba0*/  HADD2.F32 R32, -RZ, R36.reuse.H0_H0 ;  /* 0x20000024ff207230 */ /* 0x100fe40000004100 */
[----:B------:R-:W-:Y:S02]  /*6bb0*/  HADD2.F32 R33, -RZ, R36.H1_H1 ;  /* 0x30000024ff217230 */ /* 0x000fe40000004100 */
[----:B------:R-:W1:Y:S01]  /*6bc0*/  LDTM.16dp256bit.x4 R4, tmem[UR4+0x20] ;  /* 0x00002004000479ee */ /* 0x000e620008120000 */
[----:B------:R-:W-:Y:S01]  /*6bd0*/  NOP ;  /* 0x0000000000007918 */ /* 0x000fe20000000000 */
[----:B------:R-:W-:Y:S01]  /*6be0*/  R2UR UR4, R27 ;  /* 0x000000001b0472ca */ /* 0x000fe200000e0000 */
[----:B------:R-:W-:Y:S02]  /*6bf0*/  HADD2.F32 R27, -RZ, R29.H1_H1 ;  /* 0x3000001dff1b7230 */ /* 0x000fe40000004100 */
[----:B------:R-:W-:Y:S02]  /*6c00*/  HADD2.F32 R29, -RZ, R30.H1_H1 ;  /* 0x3000001eff1d7230 */ /* 0x000fe40000004100 */
[--C-:B------:R-:W-:Y:S02]  /*6c10*/  HADD2.F32 R30, -RZ, R31.reuse.H0_H0 ;  /* 0x2000001fff1e7230 */ /* 0x100fe40000004100 */
[----:B------:R-:W-:Y:S02]  /*6c20*/  HADD2.F32 R31, -RZ, R31.H1_H1 ;  /* 0x3000001fff1f7230 */ /* 0x000fe40000004100 */
[--C-:B------:R-:W-:Y:S02]  /*6c30*/  HADD2.F32 R34, -RZ, R37.reuse.H0_H0 ;  /* 0x20000025ff227230 */ /* 0x100fe40000004100 */
[----:B------:R-:W-:Y:S02]  /*6c40*/  HADD2.F32 R35, -RZ, R37.H1_H1 ;  /* 0x30000025ff237230 */ /* 0x000fe40000004100 */
[----:B------:R-:W-:Y:S01]  /*6c50*/  UIADD3 UR4, UPT, UPT, UR4, 0xb0, URZ ;  /* 0x000000b004047890 */ /* 0x000fe2000fffe0ff */
[--C-:B------:R-:W-:Y:S02]  /*6c60*/  HADD2.F32 R36, -RZ, R38.reuse.H0_H0 ;  /* 0x20000026ff247230 */ /* 0x100fe40000004100 */
[----:B------:R-:W-:Y:S01]  /*6c70*/  HADD2.F32 R37, -RZ, R38.H1_H1 ;  /* 0x30000026ff257230 */ /* 0x000fe20000004100 */
[----:B------:R-:W-:Y:S01]  /*6c80*/  UPRMT UR4, UR54, 0x654, UR4 ;  /* 0x0000065436047896 */ /* 0x000fe20008000004 */
[--C-:B------:R-:W-:Y:S02]  /*6c90*/  HADD2.F32 R38, -RZ, R39.reuse.H0_H0 ;  /* 0x20000027ff267230 */ /* 0x100fe40000004100 */
[----:B------:R-:W-:Y:S02]  /*6ca0*/  HADD2.F32 R39, -RZ, R39.H1_H1 ;  /* 0x30000027ff277230 */ /* 0x000fe40000004100 */
[C---:B-1----:R-:W-:Y:S01]  /*6cb0*/  FMUL R4, R24.reuse, R4 ;  /* 0x0000000418047220 */ /* 0x042fe20000400000 */
[C---:B------:R-:W-:Y:S01]  /*6cc0*/  FMUL R5, R24.reuse, R5 ;  /* 0x0000000518057220 */ /* 0x040fe20000400000 */
[C---:B------:R-:W-:Y:S01]  /*6cd0*/  FMUL R6, R24.reuse, R6 ;  /* 0x0000000618067220 */ /* 0x040fe20000400000 */
[----:B------:R-:W-:Y:S01]  /*6ce0*/  FMUL R7, R24, R7 ;  /* 0x0000000718077220 */ /* 0x000fe20000400000 */
[----:B------:R-:W-:Y:S01]  /*6cf0*/  SYNCS.ARRIVE.TRANS64.RED.A1T0 RZ, [UR4], RZ ;  /* 0x000000ffffff79a7 */ /* 0x000fe20008100404 */
[C---:B------:R-:W-:Y:S01]  /*6d00*/  FFMA R4, R26.reuse, R20, R4 ;  /* 0x000000141a047223 */ /* 0x040fe20000000004 */
[C---:B------:R-:W-:Y:S01]  /*6d10*/  FFMA R5, R26.reuse, R21, R5 ;  /* 0x000000151a057223 */ /* 0x040fe20000000005 */
[C---:B------:R-:W-:Y:S01]  /*6d20*/  FFMA R6, R26.reuse, R25, R6 ;  /* 0x000000191a067223 */ /* 0x040fe20000000006 */
[----:B------:R-:W-:Y:S01]  /*6d30*/  FFMA R7, R26, R27, R7 ;  /* 0x0000001b1a077223 */ /* 0x000fe20000000007 */
[C---:B------:R-:W-:Y:S01]  /*6d40*/  FMUL R8, R24.reuse, R8 ;  /* 0x0000000818087220 */ /* 0x040fe20000400000 */
[C---:B------:R-:W-:Y:S01]  /*6d50*/  FMUL R9, R24.reuse, R9 ;  /* 0x0000000918097220 */ /* 0x040fe20000400000 */
[----:B------:R-:W-:Y:S01]  /*6d60*/  F2FP.F16.F32.PACK_AB R4, R5, R4 ;  /* 0x000000040504723e */ /* 0x000fe200000000ff */
[----:B------:R-:W-:Y:S01]  /*6d70*/  FMUL R10, R24, R10 ;  /* 0x0000000a180a7220 */ /* 0x000fe20000400000 */
[----:B------:R-:W-:Y:S01]  /*6d80*/  F2FP.F16.F32.PACK_AB R5, R7, R6 ;  /* 0x000000060705723e */ /* 0x000fe200000000ff */
[C---:B------:R-:W-:Y:S01]  /*6d90*/  FFMA R8, R26.reuse, R28, R8 ;  /* 0x0000001c1a087223 */ /* 0x040fe20000000008 */
[----:B------:R-:W-:Y:S01]  /*6da0*/  FFMA R9, R26, R29, R9 ;  /* 0x0000001d1a097223 */ /* 0x000fe20000000009 */
[C---:B------:R-:W-:Y:S01]  /*6db0*/  FMUL R11, R24.reuse, R11 ;  /* 0x0000000b180b7220 */ /* 0x040fe20000400000 */
[C---:B------:R-:W-:Y:S01]  /*6dc0*/  FMUL R0, R24.reuse, R12 ;  /* 0x0000000c18007220 */ /* 0x040fe20000400000 */
[----:B------:R-:W-:Y:S01]  /*6dd0*/  FMUL R2, R24, R13 ;  /* 0x0000000d18027220 */ /* 0x000fe20000400000 */
[----:B------:R-:W-:Y:S01]  /*6de0*/  FFMA R10, R26, R30, R10 ;  /* 0x0000001e1a0a7223 */ /* 0x000fe2000000000a */
[----:B------:R-:W-:Y:S01]  /*6df0*/  FMUL R3, R24, R14 ;  /* 0x0000000e18037220 */ /* 0x000fe20000400000 */
[----:B------:R-:W-:Y:S01]  /*6e00*/  F2FP.F16.F32.PACK_AB R6, R9, R8 ;  /* 0x000000080906723e */ /* 0x000fe200000000ff */
[----:B------:R-:W-:Y:S01]  /*6e10*/  FFMA R11, R26, R31, R11 ;  /* 0x0000001f1a0b7223 */ /* 0x000fe2000000000b */
[C---:B------:R-:W-:Y:S01]  /*6e20*/  FMUL R15, R24.reuse, R15 ;  /* 0x0000000f180f7220 */ /* 0x040fe20000400000 */
[----:B------:R-:W-:Y:S01]  /*6e30*/  FMUL R12, R24, R16 ;  /* 0x00000010180c7220 */ /* 0x000fe20000400000 */
[----:B------:R-:W-:Y:S01]  /*6e40*/  FFMA R0, R26, R32, R0 ;  /* 0x000000201a007223 */ /* 0x000fe20000000000 */
[----:B------:R-:W-:Y:S01]  /*6e50*/  MOV R8, UR45 ;  /* 0x0000002d00087c02 */ /* 0x000fe20008000f00 */
[----:B------:R-:W-:Y:S01]  /*6e60*/  FMUL R13, R24, R17 ;  /* 0x00000011180d7220 */ /* 0x000fe20000400000 */
[----:B------:R-:W-:Y:S01]  /*6e70*/  FFMA R2, R26, R33, R2 ;  /* 0x000000211a027223 */ /* 0x000fe20000000002 */
[----:B------:R-:W-:Y:S01]  /*6e80*/  FMUL R14, R24, R18 ;  /* 0x00000012180e7220 */ /* 0x000fe20000400000 */
[C---:B------:R-:W-:Y:S01]  /*6e90*/  FFMA R3, R26.reuse, R34, R3 ;  /* 0x000000221a037223 */ /* 0x040fe20000000003 */
[----:B------:R-:W-:Y:S01]  /*6ea0*/  FFMA R15, R26, R35, R15 ;  /* 0x000000231a0f7223 */ /* 0x000fe2000000000f */
[----:B------:R-:W-:Y:S01]  /*6eb0*/  FMUL R19, R24, R19 ;  /* 0x0000001318137220 */ /* 0x000fe20000400000 */
[----:B------:R-:W-:Y:S01]  /*6ec0*/  FFMA R12, R26, R36, R12 ;  /* 0x000000241a0c7223 */ /* 0x000fe2000000000c */
        /* <DEDUP_REMOVED lines=22> */
[----:B------:R-:W-:Y:S02]  /*7030*/  ULEA UR5, UR45, UR44, 0xc ;  /* 0x0000002c2d057291 */ /* 0x000fe4000f8e60ff */
[----:B------:R-:W-:Y:S02]  /*7040*/  UIADD3 UR9, UPT, UPT, UR49, 0x20, URZ ;  /* 0x0000002031097890 */ /* 0x000fe4000fffe0ff */
[----:B------:R-:W-:Y:S01]  /*7050*/  UIADD3 UR8, UPT, UPT, UR5, 0x200, URZ ;  /* 0x0000020005087890 */ /* 0x000fe2000fffe0ff */
[----:B------:R-:W-:Y:S01]  /*7060*/  UMOV UR10, UR50 ;  /* 0x00000032000a7c82 */ /* 0x000fe20008000000 */
[----:B------:R-:W-:Y:S01]  /*7070*/  UMOV UR11, UR36 ;  /* 0x00000024000b7c82 */ /* 0x000fe20008000000 */
[----:B--2---:R-:W-:Y:S04]  /*7080*/  UIADD3 UR4, UP0, UPT, UR6, 0x680, URZ ;  /* 0x0000068006047890 */ /* 0x004fe8000ff1e0ff */
[----:B------:R-:W-:Y:S09]  /*7090*/  UIADD3.X UR5, UPT, UPT, URZ, UR7, URZ, UP0, !UPT ;  /* 0x00000007ff057290 */ /* 0x000ff200087fe4ff */
[----:B------:R2:W-:Y:S02]  /*70a0*/  UTMASTG.3D [UR8], [UR4] ;  /* 0x00000008040073b5 */ /* 0x0005e40008010000 */
[----:B--2---:R0:W-:Y:S02]  /*70b0*/  UTMACMDFLUSH ;  /* 0x00000000000079b7 */ /* 0x0041e40000000000 */
.L_x_112:
[----:B------:R-:W-:Y:S05]  /*70c0*/  BSYNC.RECONVERGENT B0 ;  /* 0x0000000000007941 */ /* 0x000fea0003800200 */
.L_x_111:
[----:B------:R-:W-:Y:S01]  /*70d0*/  UIADD3 UR4, UPT, UPT, UR45, 0x1, URZ ;  /* 0x000000012d047890 */ /* 0x000fe2000fffe0ff */
[----:B------:R-:W-:Y:S03]  /*70e0*/  BSSY.RECONVERGENT B0, `(.L_x_113) ;  /* 0x0000008000007945 */ /* 0x000fe60003800200 */
[----:B------:R-:W-:Y:S04]  /*70f0*/  UISETP.NE.AND UP0, UPT, UR4, 0x3, UPT ;  /* 0x000000030400788c */ /* 0x000fe8000bf05270 */
[----:B------:R-:W-:Y:S02]  /*7100*/  UISETP.EQ.XOR UP1, UPT, UR47, 0x3, !UP0 ;  /* 0x000000032f00788c */ /* 0x000fe4000c722a70 */
[----:B------:R-:W-:Y:S02]  /*7110*/  USEL UR46, UR4, URZ, UP0 ;  /* 0x000000ff042e7287 */ /* 0x000fe40008000000 */
[----:B------:R-:W-:Y:S04]  /*7120*/  USEL UR5, URZ, 0x1, !UP1 ;  /* 0x00000001ff057887 */ /* 0x000fe8000c800000 */
[----:B------:R-:W-:Y:S01]  /*7130*/  ULOP3.LUT UR55, UR55, UR5, URZ, 0x3c, !UPT ;  /* 0x0000000537377292 */ /* 0x000fe2000f8e3cff */
[----:B------:R-:W-:Y:S11]  /*7140*/  @P0 BRA `(.L_x_114) ;  /* 0x0000000000040947 */ /* 0x000ff60003800000 */
[----:B------:R-:W-:Y:S04]  /*7150*/  DEPBAR.LE SB0, 0x1 ;  /* 0x000080400000791a */ /* 0x000fe80000000000 */
.L_x_114:
[----:B------:R-:W-:Y:S05]  /*7160*/  BSYNC.RECONVERGENT B0 ;  /* 0x0000000000007941 */ /* 0x000fea0003800200 */
.L_x_113:
[----:B------:R-:W-:Y:S01]  /*7170*/  BAR.SYNC.DEFER_BLOCKING 0x1, 0x80 ;  /* 0x0042000000007b1d */ /* 0x000fe20000010000 */
[----:B------:R-:W-:Y:S01]  /*7180*/  UISETP.NE.AND UP0, UPT, UR53, -0x2, UPT ;  /* 0xfffffffe3500788c */ /* 0x000fe2000bf05270 */
[----:B------:R-:W-:Y:S08]  /*7190*/  IADD3 R22, PT, PT, R22, 0x1, RZ ;  /* 0x0000000116167810 */ /* 0x000ff00007ffe0ff */
[----:B------:R-:W-:Y:S05]  /*71a0*/  BRA.U !UP0, `(.L_x_115) ;  /* 0x0000000108287547 */ /* 0x000fea000b800000 */
[----:B------:R-:W-:Y:S01]  /*71b0*/  ISETP.NE.AND P0, PT, R61, RZ, PT ;  /* 0x000000ff3d00720c */ /* 0x000fe20003f05270 */
[----:B------:R-:W-:Y:S01]  /*71c0*/  IMAD.U32 R2, RZ, RZ, UR52 ;  /* 0x00000034ff027e24 */ /* 0x000fe2000f8e00ff */
[----:B------:R-:W-:Y:S01]  /*71d0*/  UIADD3 UR4, UPT, UPT, UR52, 0x1, URZ ;  /* 0x0000000134047890 */ /* 0x000fe2000fffe0ff */
[----:B------:R-:W-:Y:S03]  /*71e0*/  IMAD.U32 R0, RZ, RZ, UR54 ;  /* 0x00000036ff007e24 */ /* 0x000fe6000f8e00ff */
[----:B------:R-:W-:Y:S04]  /*71f0*/  UISETP.NE.AND UP0, UPT, UR4, 0x3, UPT ;  /* 0x000000030400788c */ /* 0x000fe8000bf05270 */
[----:B------:R-:W-:Y:S03]  /*7200*/  USEL UR52, UR4, URZ, UP0 ;  /* 0x000000ff04347287 */ /* 0x000fe60008000000 */
[----:B------:R-:W-:Y:S05]  /*7210*/  @P0 LEA R2, R2, UR44, 0x3 ;  /* 0x0000002c02020c11 */ /* 0x000fea000f8e18ff */
[----:B------:R-:W-:Y:S05]  /*7220*/  @P0 VIADD R2, R2, 0x48 ;  /* 0x0000004802020836 */ /* 0x000fea0000000000 */
[----:B------:R-:W-:Y:S04]  /*7230*/  @P0 PRMT R0, R0, 0x654, R2 ;  /* 0x0000065400000816 */ /* 0x000fe80000000002 */
[----:B------:R2:W-:Y:S03]  /*7240*/  @P0 SYNCS.ARRIVE.TRANS64.RED.A1T0 RZ, [R0+URZ], RZ ;  /* 0x000000ff00ff09a7 */ /* 0x0005e600081004ff */
.L_x_115:
[----:B------:R-:W-:Y:S01]  /*7250*/  R2UR UR6, R60 ;  /* 0x000000003c0672ca */ /* 0x000fe200000e0000 */
[----:B------:R-:W-:Y:S01]  /*7260*/  UIADD3 UR53, UPT, UPT, UR53, 0x2, URZ ;  /* 0x0000000235357890 */ /* 0x000fe2000fffe0ff */
[----:B------:R-:W-:Y:S02]  /*7270*/  R2UR UR5, R47 ;  /* 0x000000002f0572ca */ /* 0x000fe400000e0000 */
[----:B------:R-:W-:Y:S02]  /*7280*/  R2UR UR4, R48 ;  /* 0x00000000300472ca */ /* 0x000fe400000e0000 */
[----:B------:R-:W-:Y:S02]  /*7290*/  R2UR UR36, R58 ;  /* 0x000000003a2472ca */ /* 0x000fe400000e0000 */
[----:B------:R-:W-:Y:S02]  /*72a0*/  ISETP.NE.AND P0, PT, R51, 0x2, PT ;  /* 0x000000023300780c */ /* 0x000fe40003f05270 */
[----:B------:R-:W-:Y:S02]  /*72b0*/  ISETP.NE.AND P1, PT, R22, 0x4, PT ;  /* 0x000000041600780c */ /* 0x000fe40003f25270 */
[----:B------:R-:W-:Y:S01]  /*72c0*/  SEL R2, RZ, 0x1, P0 ;  /* 0x00000001ff027807 */ /* 0x000fe20000000000 */
[----:B------:R-:W-:Y:S01]  /*72d0*/  UISETP.NE.AND UP0, UPT, UR6, URZ, UPT ;  /* 0x000000ff0600728c */ /* 0x000fe2000bf05270 */
[----:B--2---:R-:W-:Y:S01]  /*72e0*/  SEL R0, RZ, 0x1, P1 ;  /* 0x00000001ff007807 */ /* 0x004fe20000800000 */
[----:B------:R-:W-:Y:S01]  /*72f0*/  UIADD3 UR30, UPT, UPT, UR37, UR5, URZ ;  /* 0x00000005251e7290 */ /* 0x000fe2000fffe0ff */
[----:B------:R-:W-:Y:S01]  /*7300*/  LOP3.LUT R52, R52, R2, RZ, 0x3c, !PT ;  /* 0x0000000234347212 */ /* 0x000fe200078e3cff */
[----:B------:R-:W-:Y:S01]  /*7310*/  UIADD3 UR26, UPT, UPT, UR38, UR4, URZ ;  /* 0x00000004261a7290 */ /* 0x000fe2000fffe0ff */
[----:B------:R-:W-:Y:S02]  /*7320*/  LOP3.LUT R53, R53, R0, RZ, 0x3c, !PT ;  /* 0x0000000035357212 */ /* 0x000fe400078e3cff */
[----:B------:R-:W-:Y:S02]  /*7330*/  SEL R51, R51, RZ, P0 ;  /* 0x000000ff33337207 */ /* 0x000fe40000000000 */
[----:B------:R-:W-:Y:S01]  /*7340*/  SEL R22, R22, RZ, P1 ;  /* 0x000000ff16167207 */ /* 0x000fe20000800000 */
[----:B------:R-:W-:Y:S06]  /*7350*/  BRA.U UP0, `(.L_x_116) ;  /* 0xffffffdd005c7547 */ /* 0x000fec000b83ffff */
[----:B------:R-:W-:-:S13]  /*7360*/  R2UR UR4, R49 ;  /* 0x00000000310472ca */ /* 0x000fda00000e0000 */
[----:B------:R-:W-:-:S09]  /*7370*/  UISETP.NE.AND UP0, UPT, UR4, URZ, UPT ;  /* 0x000000ff0400728c */ /* 0x000fd2000bf05270 */
[----:B------:R-:W-:Y:S05]  /*7380*/  BRA.U !UP0, `(.L_x_117) ;  /* 0x0000000108487547 */ /* 0x000fea000b800000 */
[----:B------:R-:W2:Y:S02]  /*7390*/  LDCU.64 UR4, c[0x0][0x890] ;  /* 0x00011200ff0477ac */ /* 0x000ea40008000a00 */
[----:B--2---:R-:W-:-:S04]  /*73a0*/  UISETP.NE.U32.AND UP0, UPT, UR4, URZ, UPT ;  /* 0x000000ff0400728c */ /* 0x004fc8000bf05070 */
[----:B------:R-:W-:-:S09]  /*73b0*/  UISETP.NE.AND.EX UP0, UPT, UR5, URZ, UPT, UP0 ;  /* 0x000000ff0500728c */ /* 0x000fd2000bf05300 */
[----:B------:R-:W-:Y:S05]  /*73c0*/  BRA.U UP0, `(.L_x_118) ;  /* 0x00000001000c7547 */ /* 0x000fea000b800000 */
[----:B------:R-:W-:-:S13]  /*73d0*/  FSETP.NEU.AND P0, PT, R26, RZ, PT ;  /* 0x000000ff1a00720b */ /* 0x000fda0003f0d000 */
[----:B------:R-:W-:Y:S05]  /*73e0*/  @!P0 EXIT ;  /* 0x000000000000894d */ /* 0x000fea0003800000 */
[----:B------:R-:W-:Y:S05]  /*73f0*/  BRA `(.L_x_117) ;  /* 0x00000000002c7947 */ /* 0x000fea0003800000 */
.L_x_118:
[----:B------:R-:W-:Y:S01]  /*7400*/  ISETP.NE.AND P0, PT, R50, RZ, PT ;  /* 0x000000ff3200720c */ /* 0x000fe20003f05270 */
[----:B------:R-:W-:-:S12]  /*7410*/  BSSY.RECONVERGENT B0, `(.L_x_117) ;  /* 0x0000009000007945 */ /* 0x000fd80003800200 */
[----:B------:R-:W-:Y:S05]  /*7420*/  @P0 BRA `(.L_x_119) ;  /* 0x0000000000140947 */ /* 0x000fea0003800000 */
[----:B------:R-:W2:Y:S02]  /*7430*/  LDCU.64 UR4, c[0x0][0x888] ;  /* 0x00011100ff0477ac */ /* 0x000ea40008000a00 */
[----:B--2---:R-:W-:-:S04]  /*7440*/  ISETP.NE.U32.AND P0, PT, RZ, UR4, PT ;  /* 0x00000004ff007c0c */ /* 0x004fc8000bf05070 */
[----:B------:R-:W-:-:S13]  /*7450*/  ISETP.NE.AND.EX P0, PT, RZ, UR5, PT, P0 ;  /* 0x00000005ff007c0c */ /* 0x000fda000bf05300 */
[----:B------:R-:W-:Y:S05]  /*7460*/  @!P0 EXIT ;  /* 0x000000000000894d */ /* 0x000fea0003800000 */
[----:B------:R-:W-:Y:S05]  /*7470*/  BRA `(.L_x_120) ;  /* 0x0000000000087947 */ /* 0x000fea0003800000 */
.L_x_119:
[----:B------:R-:W-:-:S13]  /*7480*/  FSETP.NEU.AND P0, PT, R26, RZ, PT ;  /* 0x000000ff1a00720b */ /* 0x000fda0003f0d000 */
[----:B------:R-:W-:Y:S05]  /*7490*/  @!P0 EXIT ;  /* 0x000000000000894d */ /* 0x000fea0003800000 */
.L_x_120:
[----:B------:R-:W-:Y:S05]  /*74a0*/  BSYNC.RECONVERGENT B0 ;  /* 0x0000000000007941 */ /* 0x000fea0003800200 */
.L_x_117:
[----:B------:R-:W-:Y:S01]  /*74b0*/  ULEA UR4, UR52, UR44, 0x3 ;  /* 0x0000002c34047291 */ /* 0x000fe2000f8e18ff */
[----:B------:R-:W-:-:S04]  /*74c0*/  DEPBAR.LE SB0, 0x0 ;  /* 0x000080000000791a */ /* 0x000fc80000000000 */
[----:B------:R-:W-:-:S04]  /*74d0*/  UIADD3 UR4, UPT, UPT, UR4, 0x48, URZ ;  /* 0x0000004804047890 */ /* 0x000fc8000fffe0ff */
[----:B------:R-:W-:-:S09]  /*74e0*/  UPRMT UR4, UR54, 0x654, UR4 ;  /* 0x0000065436047896 */ /* 0x000fd20008000004 */
[----:B------:R-:W-:Y:S01]  /*74f0*/  SYNCS.ARRIVE.TRANS64.RED.A1T0 RZ, [UR4], RZ ;  /* 0x000000ffffff79a7 */ /* 0x000fe20008100404 */
[----:B------:R-:W-:Y:S05]  /*7500*/  EXIT ;  /* 0x000000000000794d */ /* 0x000fea0003800000 */
.L_x_24:
[----:B---3--:R3:W4:Y:S02]  /*7510*/  SYNCS.PHASECHK.TRANS64.TRYWAIT P0, [R0+URZ+0xe0], R2 ;  /* 0x0000e002000075a7 */ /* 0x00872400080011ff */
[----:B----4-:R-:W-:Y:S05]  /*7520*/  @!P0 NANOSLEEP.SYNCS 0x989680 ;  /* 0x009896800000895d */ /* 0x010fea0003900000 */
[----:B------:R-:W4:Y:S02]  /*7530*/  @!P0 SYNCS.PHASECHK.TRANS64 P0, [R0+URZ+0xe0], R2 ;  /* 0x0000e002000085a7 */ /* 0x000f2400080010ff */
[----:B----4-:R-:W-:Y:S05]  /*7540*/  @!P0 BRA `(.L_x_24) ;  /* 0xfffffffc00f08947 */ /* 0x010fea000383ffff */
[----:B------:R-:W-:Y:S05]  /*7550*/  BRA `(.L_x_121) ;  /* 0xffffffa000bc7947 */ /* 0x000fea000383ffff */
.L_x_27:
[----:B--2---:R-:W-:-:S07]  /*7560*/  MOV R0, UR33 ;  /* 0x0000002100007c02 */ /* 0x004fce0008000f00 */
.L_x_122:
[----:B--2---:R2:W3:Y:S02]  /*7570*/  SYNCS.PHASECHK.TRANS64.TRYWAIT P0, [R0+URZ+0x18], R3 ;  /* 0x00001803000075a7 */ /* 0x0044e400080011ff */
[----:B---3--:R-:W-:Y:S05]  /*7580*/  @!P0 NANOSLEEP.SYNCS 0x989680 ;  /* 0x009896800000895d */ /* 0x008fea0003900000 */
[----:B------:R-:W3:Y:S02]  /*7590*/  @!P0 SYNCS.PHASECHK.TRANS64 P0, [R0+URZ+0x18], R3 ;  /* 0x00001803000085a7 */ /* 0x000ee400080010ff */
[----:B---3--:R-:W-:Y:S05]  /*75a0*/  @!P0 BRA `(.L_x_122) ;  /* 0xfffffffc00f08947 */ /* 0x008fea000383ffff */
[----:B------:R-:W-:Y:S05]  /*75b0*/  BRA `(.L_x_26) ;  /* 0xffffffa400047947 */ /* 0x000fea000383ffff */
.L_x_34:
[----:B-1----:R-:W-:-:S07]  /*75c0*/  MOV R0, UR17 ;  /* 0x0000001100007c02 */ /* 0x002fce0008000f00 */
.L_x_123:
[----:B-1----:R1:W2:Y:S02]  /*75d0*/  SYNCS.PHASECHK.TRANS64.TRYWAIT P0, [R0+URZ+0x18], R3 ;  /* 0x00001803000075a7 */ /* 0x0022a400080011ff */
[----:B--2---:R-:W-:Y:S05]  /*75e0*/  @!P0 NANOSLEEP.SYNCS 0x989680 ;  /* 0x009896800000895d */ /* 0x004fea0003900000 */
[----:B------:R-:W2:Y:S02]  /*75f0*/  @!P0 SYNCS.PHASECHK.TRANS64 P0, [R0+URZ+0x18], R3 ;  /* 0x00001803000085a7 */ /* 0x000ea400080010ff */
[----:B--2---:R-:W-:Y:S05]  /*7600*/  @!P0 BRA `(.L_x_123) ;  /* 0xfffffffc00f08947 */ /* 0x004fea000383ffff */
[----:B------:R-:W-:Y:S05]  /*7610*/  BRA `(.L_x_33) ;  /* 0xffffffa400c47947 */ /* 0x000fea000383ffff */
.L_x_39:
[----:B-1----:R1:W2:Y:S02]  /*7620*/  SYNCS.PHASECHK.TRANS64.TRYWAIT P0, [R3+URZ+0x70], R0 ;  /* 0x00007000030075a7 */ /* 0x0022a400080011ff */
[----:B--2---:R-:W-:Y:S05]  /*7630*/  @!P0 NANOSLEEP.SYNCS 0x989680 ;  /* 0x009896800000895d */ /* 0x004fea0003900000 */
[----:B------:R-:W2:Y:S02]  /*7640*/  @!P0 SYNCS.PHASECHK.TRANS64 P0, [R3+URZ+0x70], R0 ;  /* 0x00007000030085a7 */ /* 0x000ea400080010ff */
[----:B--2---:R-:W-:Y:S05]  /*7650*/  @!P0 BRA `(.L_x_39) ;  /* 0xfffffffc00f08947 */ /* 0x004fea000383ffff */
[----:B------:R-:W-:Y:S05]  /*7660*/  BRA `(.L_x_124) ;  /* 0xffffffa8006c7947 */ /* 0x000fea000383ffff */
.L_x_43:
[----:B------:R-:W-:-:S07]  /*7670*/  MOV R0, UR4 ;  /* 0x0000000400007c02 */ /* 0x000fce0008000f00 */
.L_x_125:
[----:B-1----:R1:W2:Y:S02]  /*7680*/  SYNCS.PHASECHK.TRANS64.TRYWAIT P0, [R0+URZ], R2 ;  /* 0x00000002000075a7 */ /* 0x0022a400080011ff */
[----:B--2---:R-:W-:Y:S05]  /*7690*/  @!P0 NANOSLEEP.SYNCS 0x989680 ;  /* 0x009896800000895d */ /* 0x004fea0003900000 */
[----:B------:R-:W2:Y:S02]  /*76a0*/  @!P0 SYNCS.PHASECHK.TRANS64 P0, [R0+URZ], R2 ;  /* 0x00000002000085a7 */ /* 0x000ea400080010ff */
[----:B--2---:R-:W-:Y:S05]  /*76b0*/  @!P0 BRA `(.L_x_125) ;  /* 0xfffffffc00f08947 */ /* 0x004fea000383ffff */
[----:B------:R-:W-:Y:S05]  /*76c0*/  BRA `(.L_x_126) ;  /* 0xffffffb000187947 */ /* 0x000fea000383ffff */
.L_x_44:
[----:B------:R-:W-:-:S07]  /*76d0*/  MOV R0, UR5 ;  /* 0x0000000500007c02 */ /* 0x000fce0008000f00 */
.L_x_127:
[----:B-1----:R1:W2:Y:S02]  /*76e0*/  SYNCS.PHASECHK.TRANS64.TRYWAIT P0, [R0+URZ], R2 ;  /* 0x00000002000075a7 */ /* 0x0022a400080011ff */
[----:B--2---:R-:W-:Y:S05]  /*76f0*/  @!P0 NANOSLEEP.SYNCS 0x989680 ;  /* 0x009896800000895d */ /* 0x004fea0003900000 */
[----:B------:R-:W2:Y:S02]  /*7700*/  @!P0 SYNCS.PHASECHK.TRANS64 P0, [R0+URZ], R2 ;  /* 0x00000002000085a7 */ /* 0x000ea400080010ff */
[----:B--2---:R-:W-:Y:S05]  /*7710*/  @!P0 BRA `(.L_x_127) ;  /* 0xfffffffc00f08947 */ /* 0x004fea000383ffff */
[----:B------:R-:W-:Y:S05]  /*7720*/  BRA `(.L_x_128) ;  /* 0xffffffb000247947 */ /* 0x000fea000383ffff */
.L_x_47:
[----:B--2---:R2:W3:Y:S02]  /*7730*/  SYNCS.PHASECHK.TRANS64.TRYWAIT P0, [R2+URZ+0xd0], R4 ;  /* 0x0000d004020075a7 */ /* 0x0044e400080011ff */
[----:B---3--:R-:W-:Y:S05]  /*7740*/  @!P0 NANOSLEEP.SYNCS 0x989680 ;  /* 0x009896800000895d */ /* 0x008fea0003900000 */
[----:B------:R-:W3:Y:S02]  /*7750*/  @!P0 SYNCS.PHASECHK.TRANS64 P0, [R2+URZ+0xd0], R4 ;  /* 0x0000d004020085a7 */ /* 0x000ee400080010ff */
[----:B---3--:R-:W-:Y:S05]  /*7760*/  @!P0 BRA `(.L_x_47) ;  /* 0xfffffffc00f08947 */ /* 0x008fea000383ffff */
[----:B------:R-:W-:Y:S05]  /*7770*/  BRA `(.L_x_129) ;  /* 0xffffffb000807947 */ /* 0x000fea000383ffff */
.L_x_48:
[----:B------:R-:W-:-:S07]  /*7780*/  MOV R2, UR4 ;  /* 0x0000000400027c02 */ /* 0x000fce0008000f00 */
.L_x_130:
[----:B--2---:R2:W3:Y:S02]  /*7790*/  SYNCS.PHASECHK.TRANS64.TRYWAIT P0, [R2+URZ+0x80], R5 ;  /* 0x00008005020075a7 */ /* 0x0044e400080011ff */
[----:B---3--:R-:W-:Y:S05]  /*77a0*/  @!P0 NANOSLEEP.SYNCS 0x989680 ;  /* 0x009896800000895d */ /* 0x008fea0003900000 */
[----:B------:R-:W3:Y:S02]  /*77b0*/  @!P0 SYNCS.PHASECHK.TRANS64 P0, [R2+URZ+0x80], R5 ;  /* 0x00008005020085a7 */ /* 0x000ee400080010ff */
[----:B---3--:R-:W-:Y:S05]  /*77c0*/  @!P0 BRA `(.L_x_130) ;  /* 0xfffffffc00f08947 */ /* 0x008fea000383ffff */
[----:B------:R-:W-:Y:S05]  /*77d0*/  BRA `(.L_x_131) ;  /* 0xffffffb000907947 */ /* 0x000fea000383ffff */
.L_x_49:
[----:B--2---:R2:W3:Y:S02]  /*77e0*/  SYNCS.PHASECHK.TRANS64.TRYWAIT P1, [R2+URZ+0x70], R4 ;  /* 0x00007004020075a7 */ /* 0x0044e400080211ff */
[----:B---3--:R-:W-:Y:S05]  /*77f0*/  @!P1 NANOSLEEP.SYNCS 0x989680 ;  /* 0x009896800000995d */ /* 0x008fea0003900000 */
[----:B------:R-:W3:Y:S02]  /*7800*/  @!P1 SYNCS.PHASECHK.TRANS64 P1, [R2+URZ+0x70], R4 ;  /* 0x00007004020095a7 */ /* 0x000ee400080210ff */
[----:B---3--:R-:W-:Y:S05]  /*7810*/  @!P1 BRA `(.L_x_49) ;  /* 0xfffffffc00f09947 */ /* 0x008fea000383ffff */
[----:B------:R-:W-:Y:S05]  /*7820*/  BRA `(.L_x_132) ;  /* 0xffffffb000c07947 */ /* 0x000fea000383ffff */
.L_x_52:
[----:B------:R-:W-:-:S07]  /*7830*/  MOV R0, UR4 ;  /* 0x0000000400007c02 */ /* 0x000fce0008000f00 */
.L_x_133:
[----:B--2---:R2:W3:Y:S02]  /*7840*/  SYNCS.PHASECHK.TRANS64.TRYWAIT P0, [R0+URZ+0x80], R2 ;  /* 0x00008002000075a7 */ /* 0x0044e400080011ff */
[----:B---3--:R-:W-:Y:S05]  /*7850*/  @!P0 NANOSLEEP.SYNCS 0x989680 ;  /* 0x009896800000895d */ /* 0x008fea0003900000 */
[----:B------:R-:W3:Y:S02]  /*7860*/  @!P0 SYNCS.PHASECHK.TRANS64 P0, [R0+URZ+0x80], R2 ;  /* 0x00008002000085a7 */ /* 0x000ee400080010ff */
[----:B---3--:R-:W-:Y:S05]  /*7870*/  @!P0 BRA `(.L_x_133) ;  /* 0xfffffffc00f08947 */ /* 0x008fea000383ffff */
[----:B------:R-:W-:Y:S05]  /*7880*/  BRA `(.L_x_51) ;  /* 0xffffffb400147947 */ /* 0x000fea000383ffff */
.L_x_59:
[----:B-1----:R1:W2:Y:S02]  /*7890*/  SYNCS.PHASECHK.TRANS64.TRYWAIT P1, [R0+URZ+0x70], R2 ;  /* 0x00007002000075a7 */ /* 0x0022a400080211ff */
[----:B--2---:R-:W-:Y:S05]  /*78a0*/  @!P1 NANOSLEEP.SYNCS 0x989680 ;  /* 0x009896800000995d */ /* 0x004fea0003900000 */
[----:B------:R-:W2:Y:S02]  /*78b0*/  @!P1 SYNCS.PHASECHK.TRANS64 P1, [R0+URZ+0x70], R2 ;  /* 0x00007002000095a7 */ /* 0x000ea400080210ff */
[----:B--2---:R-:W-:Y:S05]  /*78c0*/  @!P1 BRA `(.L_x_59) ;  /* 0xfffffffc00f09947 */ /* 0x004fea000383ffff */
[----:B------:R-:W-:Y:S05]  /*78d0*/  BRA `(.L_x_134) ;  /* 0xffffffb800887947 */ /* 0x000fea000383ffff */
.L_x_60:
[----:B------:R-:W-:-:S07]  /*78e0*/  MOV R2, UR31 ;  /* 0x0000001f00027c02 */ /* 0x000fce0008000f00 */
.L_x_135:
[----:B-1----:R1:W2:Y:S02]  /*78f0*/  SYNCS.PHASECHK.TRANS64.TRYWAIT P0, [R2+URZ+0xb0], R0 ;  /* 0x0000b000020075a7 */ /* 0x0022a400080011ff */
[----:B--2---:R-:W-:Y:S05]  /*7900*/  @!P0 NANOSLEEP.SYNCS 0x989680 ;  /* 0x009896800000895d */ /* 0x004fea0003900000 */
[----:B------:R-:W2:Y:S02]  /*7910*/  @!P0 SYNCS.PHASECHK.TRANS64 P0, [R2+URZ+0xb0], R0 ;  /* 0x0000b000020085a7 */ /* 0x000ea400080010ff */
[----:B--2---:R-:W-:Y:S05]  /*7920*/  @!P0 BRA `(.L_x_135) ;  /* 0xfffffffc00f08947 */ /* 0x004fea000383ffff */
[----:B------:R-:W-:Y:S05]  /*7930*/  BRA `(.L_x_136) ;  /* 0xffffffb800d87947 */ /* 0x000fea000383ffff */
.L_x_63:
[----:B------:R-:W-:Y:S07]  /*7940*/  MOV R0, UR5 ;  /* 0x0000000500007c02 */ /* 0x000fee0008000f00 */
.L_x_137:
[----:B-1----:R1:W2:Y:S02]  /*7950*/  SYNCS.PHASECHK.TRANS64.TRYWAIT P0, [R0+URZ], R2 ;  /* 0x00000002000075a7 */ /* 0x0022a400080011ff */
[----:B--2---:R-:W-:Y:S05]  /*7960*/  @!P0 NANOSLEEP.SYNCS 0x989680 ;  /* 0x009896800000895d */ /* 0x004fea0003900000 */
[----:B------:R-:W2:Y:S02]  /*7970*/  @!P0 SYNCS.PHASECHK.TRANS64 P0, [R0+URZ], R2 ;  /* 0x00000002000085a7 */ /* 0x000ea400080010ff */
[----:B--2---:R-:W-:Y:S05]  /*7980*/  @!P0 BRA `(.L_x_137) ;  /* 0xfffffffc00f08947 */ /* 0x004fea000383ffff */
[----:B------:R-:W-:Y:S05]  /*7990*/  BRA `(.L_x_62) ;  /* 0xffffffb800f47947 */ /* 0x000fea000383ffff */
.L_x_66:
[----:B------:R-:W-:-:S07]  /*79a0*/  MOV R0, UR4 ;  /* 0x0000000400007c02 */ /* 0x000fce0008000f00 */
.L_x_138:
[----:B--2---:R2:W4:Y:S02]  /*79b0*/  SYNCS.PHASECHK.TRANS64.TRYWAIT P0, [R0+URZ], R2 ;  /* 0x00000002000075a7 */ /* 0x00452400080011ff */
[----:B----4-:R-:W-:Y:S05]  /*79c0*/  @!P0 NANOSLEEP.SYNCS 0x989680 ;  /* 0x009896800000895d */ /* 0x010fea0003900000 */
[----:B------:R-:W4:Y:S02]  /*79d0*/  @!P0 SYNCS.PHASECHK.TRANS64 P0, [R0+URZ], R2 ;  /* 0x00000002000085a7 */ /* 0x000f2400080010ff */
[----:B----4-:R-:W-:Y:S05]  /*79e0*/  @!P0 BRA `(.L_x_138) ;  /* 0xfffffffc00f08947 */ /* 0x010fea000383ffff */
[----:B------:R-:W-:Y:S05]  /*79f0*/  BRA `(.L_x_139) ;  /* 0xffffffbc00d07947 */ /* 0x000fea000383ffff */
.L_x_67:
[----:B------:R-:W-:-:S07]  /*7a00*/  MOV R0, UR5 ;  /* 0x0000000500007c02 */ /* 0x000fce0008000f00 */
.L_x_140:
[----:B-1----:R1:W2:Y:S02]  /*7a10*/  SYNCS.PHASECHK.TRANS64.TRYWAIT P0, [R0+URZ], R3 ;  /* 0x00000003000075a7 */ /* 0x0022a400080011ff */
[----:B--2---:R-:W-:Y:S05]  /*7a20*/  @!P0 NANOSLEEP.SYNCS 0x989680 ;  /* 0x009896800000895d */ /* 0x004fea0003900000 */
[----:B------:R-:W2:Y:S02]  /*7a30*/  @!P0 SYNCS.PHASECHK.TRANS64 P0, [R0+URZ], R3 ;  /* 0x00000003000085a7 */ /* 0x000ea400080010ff */
[----:B--2---:R-:W-:Y:S05]  /*7a40*/  @!P0 BRA `(.L_x_140) ;  /* 0xfffffffc00f08947 */ /* 0x004fea000383ffff */
[----:B------:R-:W-:Y:S05]  /*7a50*/  BRA `(.L_x_141) ;  /* 0xffffffbc00dc7947 */ /* 0x000fea000383ffff */
.L_x_68:
[----:B------:R-:W-:-:S07]  /*7a60*/  MOV R0, UR5 ;  /* 0x0000000500007c02 */ /* 0x000fce0008000f00 */
.L_x_142:
[----:B-1----:R1:W2:Y:S02]  /*7a70*/  SYNCS.PHASECHK.TRANS64.TRYWAIT P0, [R0+URZ], R3 ;  /* 0x00000003000075a7 */ /* 0x0022a400080011ff */
[----:B--2---:R-:W-:Y:S05]  /*7a80*/  @!P0 NANOSLEEP.SYNCS 0x989680 ;  /* 0x009896800000895d */ /* 0x004fea0003900000 */
[----:B------:R-:W2:Y:S02]  /*7a90*/  @!P0 SYNCS.PHASECHK.TRANS64 P0, [R0+URZ], R3 ;  /* 0x00000003000085a7 */ /* 0x000ea400080010ff */
[----:B--2---:R-:W-:Y:S05]  /*7aa0*/  @!P0 BRA `(.L_x_142) ;  /* 0xfffffffc00f08947 */ /* 0x004fea000383ffff */
[----:B------:R-:W-:Y:S05]  /*7ab0*/  BRA `(.L_x_143) ;  /* 0xffffffbc00e87947 */ /* 0x000fea000383ffff */
.L_x_69:
[----:B-1----:R-:W-:-:S07]  /*7ac0*/  MOV R0, UR4 ;  /* 0x0000000400007c02 */ /* 0x002fce0008000f00 */
.L_x_144:
[----:B-1----:R1:W2:Y:S02]  /*7ad0*/  SYNCS.PHASECHK.TRANS64.TRYWAIT P0, [R0+URZ], R2 ;  /* 0x00000002000075a7 */ /* 0x0022a400080011ff */
[----:B--2---:R-:W-:Y:S05]  /*7ae0*/  @!P0 NANOSLEEP.SYNCS 0x989680 ;  /* 0x009896800000895d */ /* 0x004fea0003900000 */
[----:B------:R-:W2:Y:S02]  /*7af0*/  @!P0 SYNCS.PHASECHK.TRANS64 P0, [R0+URZ], R2 ;  /* 0x00000002000085a7 */ /* 0x000ea400080010ff */
[----:B--2---:R-:W-:Y:S05]  /*7b00*/  @!P0 BRA `(.L_x_144) ;  /* 0xfffffffc00f08947 */ /* 0x004fea000383ffff */
[----:B------:R-:W-:Y:S05]  /*7b10*/  BRA `(.L_x_145) ;  /* 0xffffffbc00f47947 */ /* 0x000fea000383ffff */
.L_x_74:
[----:B--2---:R2:W3:Y:S02]  /*7b20*/  SYNCS.PHASECHK.TRANS64.TRYWAIT P0, [R8+URZ+0x70], R0 ;  /* 0x00007000080075a7 */ /* 0x0044e400080011ff */
[----:B---3--:R-:W-:Y:S05]  /*7b30*/  @!P0 NANOSLEEP.SYNCS 0x989680 ;  /* 0x009896800000895d */ /* 0x008fea0003900000 */
[----:B------:R-:W3:Y:S02]  /*7b40*/  @!P0 SYNCS.PHASECHK.TRANS64 P0, [R8+URZ+0x70], R0 ;  /* 0x00007000080085a7 */ /* 0x000ee400080010ff */
[----:B---3--:R-:W-:Y:S05]  /*7b50*/  @!P0 BRA `(.L_x_74) ;  /* 0xfffffffc00f08947 */ /* 0x008fea000383ffff */
[----:B------:R-:W-:Y:S05]  /*7b60*/  BRA `(.L_x_146) ;  /* 0xffffffc400187947 */ /* 0x000fea000383ffff */
.L_x_77:
[----:B--2---:R-:W-:Y:S07]  /*7b70*/  MOV R0, UR24 ;  /* 0x0000001800007c02 */ /* 0x004fee0008000f00 */
.L_x_147:
[----:B--2---:R2:W3:Y:S02]  /*7b80*/  SYNCS.PHASECHK.TRANS64.TRYWAIT P1, [R0+URZ+0x68], R2 ;  /* 0x00006802000075a7 */ /* 0x0044e400080211ff */
[----:B---3--:R-:W-:Y:S05]  /*7b90*/  @!P1 NANOSLEEP.SYNCS 0x989680 ;  /* 0x009896800000995d */ /* 0x008fea0003900000 */
[----:B------:R-:W3:Y:S02]  /*7ba0*/  @!P1 SYNCS.PHASECHK.TRANS64 P1, [R0+URZ+0x68], R2 ;  /* 0x00006802000095a7 */ /* 0x000ee400080210ff */
[----:B---3--:R-:W-:Y:S05]  /*7bb0*/  @!P1 BRA `(.L_x_147) ;  /* 0xfffffffc00f09947 */ /* 0x008fea000383ffff */
[----:B------:R-:W-:Y:S05]  /*7bc0*/  BRA `(.L_x_76) ;  /* 0xffffffc800907947 */ /* 0x000fea000383ffff */
.L_x_80:
[----:B------:R-:W-:Y:S07]  /*7bd0*/  MOV R0, UR4 ;  /* 0x0000000400007c02 */ /* 0x000fee0008000f00 */
.L_x_148:
[----:B--2---:R2:W3:Y:S02]  /*7be0*/  SYNCS.PHASECHK.TRANS64.TRYWAIT P0, [R0+URZ+0x48], R2 ;  /* 0x00004802000075a7 */ /* 0x0044e400080011ff */
[----:B---3--:R-:W-:Y:S05]  /*7bf0*/  @!P0 NANOSLEEP.SYNCS 0x989680 ;  /* 0x009896800000895d */ /* 0x008fea0003900000 */
[----:B------:R-:W3:Y:S02]  /*7c00*/  @!P0 SYNCS.PHASECHK.TRANS64 P0, [R0+URZ+0x48], R2 ;  /* 0x00004802000085a7 */ /* 0x000ee400080010ff */
[----:B---3--:R-:W-:Y:S05]  /*7c10*/  @!P0 BRA `(.L_x_148) ;  /* 0xfffffffc00f08947 */ /* 0x008fea000383ffff */
[----:B------:R-:W-:Y:S05]  /*7c20*/  BRA `(.L_x_149) ;  /* 0xffffffc800ec7947 */ /* 0x000fea000383ffff */
.L_x_81:
[----:B------:R-:W-:Y:S07]  /*7c30*/  MOV R2, UR5 ;  /* 0x0000000500027c02 */ /* 0x000fee0008000f00 */
.L_x_150:
[----:B--2---:R2:W3:Y:S02]  /*7c40*/  SYNCS.PHASECHK.TRANS64.TRYWAIT P0, [R2+URZ+0x48], R0 ;  /* 0x00004800020075a7 */ /* 0x0044e400080011ff */
[----:B---3--:R-:W-:Y:S05]  /*7c50*/  @!P0 NANOSLEEP.SYNCS 0x989680 ;  /* 0x009896800000895d */ /* 0x008fea0003900000 */
[----:B------:R-:W3:Y:S02]  /*7c60*/  @!P0 SYNCS.PHASECHK.TRANS64 P0, [R2+URZ+0x48], R0 ;  /* 0x00004800020085a7 */ /* 0x000ee400080010ff */
[----:B---3--:R-:W-:Y:S05]  /*7c70*/  @!P0 BRA `(.L_x_150) ;  /* 0xfffffffc00f08947 */ /* 0x008fea000383ffff */
[----:B------:R-:W-:Y:S05]  /*7c80*/  BRA `(.L_x_151) ;  /* 0xffffffcc00547947 */ /* 0x000fea000383ffff */
.L_x_83:
[----:B------:R-:W-:-:S07]  /*7c90*/  MOV R0, UR4 ;  /* 0x0000000400007c02 */ /* 0x000fce0008000f00 */
.L_x_152:
[----:B---3--:R3:W4:Y:S02]  /*7ca0*/  SYNCS.PHASECHK.TRANS64.TRYWAIT P0, [R0+URZ], R2 ;  /* 0x00000002000075a7 */ /* 0x00872400080011ff */
[----:B----4-:R-:W-:Y:S05]  /*7cb0*/  @!P0 NANOSLEEP.SYNCS 0x989680 ;  /* 0x009896800000895d */ /* 0x010fea0003900000 */
[----:B------:R-:W4:Y:S02]  /*7cc0*/  @!P0 SYNCS.PHASECHK.TRANS64 P0, [R0+URZ], R2 ;  /* 0x00000002000085a7 */ /* 0x000f2400080010ff */
[----:B----4-:R-:W-:Y:S05]  /*7cd0*/  @!P0 BRA `(.L_x_152) ;  /* 0xfffffffc00f08947 */ /* 0x010fea000383ffff */
[----:B------:R-:W-:Y:S05]  /*7ce0*/  BRA `(.L_x_153) ;  /* 0xffffffcc00e87947 */ /* 0x000fea000383ffff */
.L_x_84:
[----:B------:R-:W-:-:S07]  /*7cf0*/  MOV R0, UR5 ;  /* 0x0000000500007c02 */ /* 0x000fce0008000f00 */
.L_x_154:
[----:B--2---:R2:W3:Y:S02]  /*7d00*/  SYNCS.PHASECHK.TRANS64.TRYWAIT P0, [R0+URZ], R2 ;  /* 0x00000002000075a7 */ /* 0x0044e400080011ff */
[----:B---3--:R-:W-:Y:S05]  /*7d10*/  @!P0 NANOSLEEP.SYNCS 0x989680 ;  /* 0x009896800000895d */ /* 0x008fea0003900000 */
[----:B------:R-:W3:Y:S02]  /*7d20*/  @!P0 SYNCS.PHASECHK.TRANS64 P0, [R0+URZ], R2 ;  /* 0x00000002000085a7 */ /* 0x000ee400080010ff */
[----:B---3--:R-:W-:Y:S05]  /*7d30*/  @!P0 BRA `(.L_x_154) ;  /* 0xfffffffc00f08947 */ /* 0x008fea000383ffff */
[----:B------:R-:W-:Y:S05]  /*7d40*/  BRA `(.L_x_155) ;  /* 0xffffffcc00f47947 */ /* 0x000fea000383ffff */
.L_x_86:
[----:B-1----:R1:W2:Y:S02]  /*7d50*/  SYNCS.PHASECHK.TRANS64.TRYWAIT P0, [R0+URZ+0x70], R2 ;  /* 0x00007002000075a7 */ /* 0x0022a400080011ff */
[----:B--2---:R-:W-:Y:S05]  /*7d60*/  @!P0 NANOSLEEP.SYNCS 0x989680 ;  /* 0x009896800000895d */ /* 0x004fea0003900000 */
[----:B------:R-:W2:Y:S02]  /*7d70*/  @!P0 SYNCS.PHASECHK.TRANS64 P0, [R0+URZ+0x70], R2 ;  /* 0x00007002000085a7 */ /* 0x000ea400080010ff */
[----:B--2---:R-:W-:Y:S05]  /*7d80*/  @!P0 BRA `(.L_x_86) ;  /* 0xfffffffc00f08947 */ /* 0x004fea000383ffff */
[----:B------:R-:W-:Y:S05]  /*7d90*/  BRA `(.L_x_156) ;  /* 0xffffffd000e07947 */ /* 0x000fea000383ffff */
.L_x_96:
[----:B-1----:R1:W3:Y:S02]  /*7da0*/  SYNCS.PHASECHK.TRANS64.TRYWAIT P1, [R2+URZ+0x30], R4 ;  /* 0x00003004020075a7 */ /* 0x0022e400080211ff */
[----:B---3--:R-:W-:Y:S05]  /*7db0*/  @!P1 NANOSLEEP.SYNCS 0x989680 ;  /* 0x009896800000995d */ /* 0x008fea0003900000 */
[----:B------:R-:W3:Y:S02]  /*7dc0*/  @!P1 SYNCS.PHASECHK.TRANS64 P1, [R2+URZ+0x30], R4 ;  /* 0x00003004020095a7 */ /* 0x000ee400080210ff */
[----:B---3--:R-:W-:Y:S05]  /*7dd0*/  @!P1 BRA `(.L_x_96) ;  /* 0xfffffffc00f09947 */ /* 0x008fea000383ffff */
[----:B------:R-:W-:Y:S05]  /*7de0*/  BRA `(.L_x_95) ;  /* 0xffffffe000507947 */ /* 0x000fea000383ffff */
.L_x_98:
[----:B-1----:R1:W2:Y:S02]  /*7df0*/  SYNCS.PHASECHK.TRANS64.TRYWAIT P0, [R27+URZ+0x90], R3 ;  /* 0x000090031b0075a7 */ /* 0x0022a400080011ff */
[----:B--2---:R-:W-:Y:S05]  /*7e00*/  @!P0 NANOSLEEP.SYNCS 0x989680 ;  /* 0x009896800000895d */ /* 0x004fea0003900000 */
[----:B------:R-:W2:Y:S02]  /*7e10*/  @!P0 SYNCS.PHASECHK.TRANS64 P0, [R27+URZ+0x90], R3 ;  /* 0x000090031b0085a7 */ /* 0x000ea400080010ff */
[----:B--2---:R-:W-:Y:S05]  /*7e20*/  @!P0 BRA `(.L_x_98) ;  /* 0xfffffffc00f08947 */ /* 0x004fea000383ffff */
[----:B------:R-:W-:Y:S05]  /*7e30*/  BRA `(.L_x_97) ;  /* 0xffffffe000a07947 */ /* 0x000fea000383ffff */
.L_x_109:
[----:B-1----:R1:W2:Y:S02]  /*7e40*/  SYNCS.PHASECHK.TRANS64.TRYWAIT P0, [R2+URZ+0x30], R63 ;  /* 0x0000303f020075a7 */ /* 0x0022a400080011ff */
[----:B--2---:R-:W-:Y:S05]  /*7e50*/  @!P0 NANOSLEEP.SYNCS 0x989680 ;  /* 0x009896800000895d */ /* 0x004fea0003900000 */
[----:B------:R-:W2:Y:S02]  /*7e60*/  @!P0 SYNCS.PHASECHK.TRANS64 P0, [R2+URZ+0x30], R63 ;  /* 0x0000303f020085a7 */ /* 0x000ea400080010ff */
[----:B--2---:R-:W-:Y:S05]  /*7e70*/  @!P0 BRA `(.L_x_109) ;  /* 0xfffffffc00f08947 */ /* 0x004fea000383ffff */
[----:B------:R-:W-:Y:S05]  /*7e80*/  BRA `(.L_x_108) ;  /* 0xffffffe800b47947 */ /* 0x000fea000383ffff */
        .weak           $__internal_0_$__cuda_sm10x_tcgen05_guardrail_trap_col_being_dealloced_not_returned_by_alloc
        .type           $__internal_0_$__cuda_sm10x_tcgen05_guardrail_trap_col_being_dealloced_not_returned_by_alloc,@function
        .size           $__internal_0_$__cuda_sm10x_tcgen05_guardrail_trap_col_being_dealloced_not_returned_by_alloc,($__internal_1_$__cuda_sm10x_tcgen05_guardrail_trap_phase_invalid_during_alloc - $__internal_0_$__cuda_sm10x_tcgen05_guardrail_trap_col_being_dealloced_not_returned_by_alloc)
$__internal_0_$__cuda_sm10x_tcgen05_guardrail_trap_col_being_dealloced_not_returned_by_alloc:
[----:B------:R-:W-:Y:S05]  /*7e90*/  BPT.TRAP 0x1 ;  /* 0x000000040000795c */ /* 0x000fea0000300000 */
[----:B------:R-:W-:-:S04]  /*7ea0*/  HFMA2 R3, -RZ, RZ, 0, 0 ;  /* 0x00000000ff037431 */ /* 0x000fc800000001ff */
[----:B------:R-:W-:Y:S05]  /*7eb0*/  RET.REL.NODEC R2 `(_ZN7cutlass13device_kernelINS_4gemm6kernel13GemmUniversalIN4cute5tupleIJiiiiEEENS1_10collective13CollectiveMmaINS1_35MainloopSm100TmaUmmaWarpSpecializedILi3ELi2ELi4ENS5_IJNS4_1CILi2EEENSA_ILi1EEESC_EEEEENS5_IJNSA_ILi64EEESF_SF_EEENS_6half_tENS5_IJlSC_lEEESH_SI_NS4_8TiledMMAINS4_8MMA_AtomIJNS4_20SM100_MMA_F16BF16_SSISH_SH_fLi64ELi64ELNS4_4UMMA5MajorE0ELSN_0ELNSM_7ScaleInE0ELSO_0EEEEEENS4_6LayoutINS5_IJSC_SC_SC_EEENS5_IJNSA_ILi0EEEST_ST_EEEEENS5_IJNS4_10UnderscoreESW_SW_EEEEENS4_13SM90_TMA_LOADENS4_14ComposedLayoutINS4_7SwizzleILi3ELi4ELi3EEENS4_18smem_ptr_flag_bitsILi16EEENSR_INS5_IJNSA_ILi8EEESF_EEENS5_IJSF_SC_EEEEEEEvNS4_8identityENS4_23SM90_TMA_LOAD_MULTICASTES19_vS1A_EENS_8epilogue10collective18CollectiveEpilogueINS1D_23Sm100TmaWarpSpecializedILi3ELi2ELi16ELb1ELb0EEEJSG_NS5_IJNSR_ISF_SC_EENSR_INSA_ILi32EEESC_EEEEESH_SI_SH_SI_NS1D_6fusion15FusionCallbacksIS1H_NS1M_17LinearCombinationISH_fSH_fLNS_15FloatRoundStyleE2EEESG_S1L_JEEENS4_5SM1004TMEM4LOAD26SM100_TMEM_LOAD_16dp256b4xESZ_NS10_INS11_ILi2ELi4ELi3EEES14_NSR_INS5_IJS15_S1J_EEENS5_IJS1J_SC_EEEEEEENS4_17SM75_U32x4_LDSM_NENS4_14SM90_TMA_STOREES20_NS4_17SM90_U32x4_STSM_NENS4_39AutoVectorizingCopyWithAssumedAlignmentILi128EEEEEEvvEEEEvNT_6ParamsE) ;  /* 0xffffff8002507950 */ /* 0x000fea0003c3ffff */
        .weak           $__internal_1_$__cuda_sm10x_tcgen05_guardrail_trap_phase_invalid_during_alloc
        .type           $__internal_1_$__cuda_sm10x_tcgen05_guardrail_trap_phase_invalid_during_alloc,@function
        .size           $__internal_1_$__cuda_sm10x_tcgen05_guardrail_trap_phase_invalid_during_alloc,($__internal_2_$__cuda_sm10x_tcgen05_guardrail_trap_unallocated_columns_being_dealloced - $__internal_1_$__cuda_sm10x_tcgen05_guardrail_trap_phase_invalid_during_alloc)
$__internal_1_$__cuda_sm10x_tcgen05_guardrail_trap_phase_invalid_during_alloc:
[----:B------:R-:W-:Y:S05]  /*7ec0*/  BPT.TRAP 0x1 ;  /* 0x000000040000795c */ /* 0x000fea0000300000 */
[----:B------:R-:W-:-:S04]  /*7ed0*/  MOV R5, 0x0 ;  /* 0x0000000000057802 */ /* 0x000fc80000000f00 */
[----:B------:R-:W-:Y:S05]  /*7ee0*/  RET.REL.NODEC R4 `(_ZN7cutlass13device_kernelINS_4gemm6kernel13GemmUniversalIN4cute5tupleIJiiiiEEENS1_10collective13CollectiveMmaINS1_35MainloopSm100TmaUmmaWarpSpecializedILi3ELi2ELi4ENS5_IJNS4_1CILi2EEENSA_ILi1EEESC_EEEEENS5_IJNSA_ILi64EEESF_SF_EEENS_6half_tENS5_IJlSC_lEEESH_SI_NS4_8TiledMMAINS4_8MMA_AtomIJNS4_20SM100_MMA_F16BF16_SSISH_SH_fLi64ELi64ELNS4_4UMMA5MajorE0ELSN_0ELNSM_7ScaleInE0ELSO_0EEEEEENS4_6LayoutINS5_IJSC_SC_SC_EEENS5_IJNSA_ILi0EEEST_ST_EEEEENS5_IJNS4_10UnderscoreESW_SW_EEEEENS4_13SM90_TMA_LOADENS4_14ComposedLayoutINS4_7SwizzleILi3ELi4ELi3EEENS4_18smem_ptr_flag_bitsILi16EEENSR_INS5_IJNSA_ILi8EEESF_EEENS5_IJSF_SC_EEEEEEEvNS4_8identityENS4_23SM90_TMA_LOAD_MULTICASTES19_vS1A_EENS_8epilogue10collective18CollectiveEpilogueINS1D_23Sm100TmaWarpSpecializedILi3ELi2ELi16ELb1ELb0EEEJSG_NS5_IJNSR_ISF_SC_EENSR_INSA_ILi32EEESC_EEEEESH_SI_SH_SI_NS1D_6fusion15FusionCallbacksIS1H_NS1M_17LinearCombinationISH_fSH_fLNS_15FloatRoundStyleE2EEESG_S1L_JEEENS4_5SM1004TMEM4LOAD26SM100_TMEM_LOAD_16dp256b4xESZ_NS10_INS11_ILi2ELi4ELi3EEES14_NSR_INS5_IJS15_S1J_EEENS5_IJS1J_SC_EEEEEEENS4_17SM75_U32x4_LDSM_NENS4_14SM90_TMA_STOREES20_NS4_17SM90_U32x4_STSM_NENS4_39AutoVectorizingCopyWithAssumedAlignmentILi128EEEEEEvvEEEEvNT_6ParamsE) ;  /* 0xffffff8004447950 */ /* 0x000fea0003c3ffff */
        .weak           $__internal_2_$__cuda_sm10x_tcgen05_guardrail_trap_unallocated_columns_being_dealloced
        .type           $__internal_2_$__cuda_sm10x_tcgen05_guardrail_trap_unallocated_columns_being_dealloced,@function
        .size           $__internal_2_$__cuda_sm10x_tcgen05_guardrail_trap_unallocated_columns_being_dealloced,(.L_x_158 - $__internal_2_$__cuda_sm10x_tcgen05_guardrail_trap_unallocated_columns_being_dealloced)
$__internal_2_$__cuda_sm10x_tcgen05_guardrail_trap_unallocated_columns_being_dealloced:
[----:B------:R-:W-:Y:S05]  /*7ef0*/  BPT.TRAP 0x1 ;  /* 0x000000040000795c */ /* 0x000fea0000300000 */
[----:B------:R-:W-:-:S04]  /*7f00*/  HFMA2 R3, -RZ, RZ, 0, 0 ;  /* 0x00000000ff037431 */ /* 0x000fc800000001ff */
[----:B------:R-:W-:Y:S05]  /*7f10*/  RET.REL.NODEC R2 `(_ZN7cutlass13device_kernelINS_4gemm6kernel13GemmUniversalIN4cute5tupleIJiiiiEEENS1_10collective13CollectiveMmaINS1_35MainloopSm100TmaUmmaWarpSpecializedILi3ELi2ELi4ENS5_IJNS4_1CILi2EEENSA_ILi1EEESC_EEEEENS5_IJNSA_ILi64EEESF_SF_EEENS_6half_tENS5_IJlSC_lEEESH_SI_NS4_8TiledMMAINS4_8MMA_AtomIJNS4_20SM100_MMA_F16BF16_SSISH_SH_fLi64ELi64ELNS4_4UMMA5MajorE0ELSN_0ELNSM_7ScaleInE0ELSO_0EEEEEENS4_6LayoutINS5_IJSC_SC_SC_EEENS5_IJNSA_ILi0EEEST_ST_EEEEENS5_IJNS4_10UnderscoreESW_SW_EEEEENS4_13SM90_TMA_LOADENS4_14ComposedLayoutINS4_7SwizzleILi3ELi4ELi3EEENS4_18smem_ptr_flag_bitsILi16EEENSR_INS5_IJNSA_ILi8EEESF_EEENS5_IJSF_SC_EEEEEEEvNS4_8identityENS4_23SM90_TMA_LOAD_MULTICASTES19_vS1A_EENS_8epilogue10collective18CollectiveEpilogueINS1D_23Sm100TmaWarpSpecializedILi3ELi2ELi16ELb1ELb0EEEJSG_NS5_IJNSR_ISF_SC_EENSR_INSA_ILi32EEESC_EEEEESH_SI_SH_SI_NS1D_6fusion15FusionCallbacksIS1H_NS1M_17LinearCombinationISH_fSH_fLNS_15FloatRoundStyleE2EEESG_S1L_JEEENS4_5SM1004TMEM4LOAD26SM100_TMEM_LOAD_16dp256b4xESZ_NS10_INS11_ILi2ELi4ELi3EEES14_NSR_INS5_IJS15_S1J_EEENS5_IJS1J_SC_EEEEEEENS4_17SM75_U32x4_LDSM_NENS4_14SM90_TMA_STOREES20_NS4_17SM90_U32x4_STSM_NENS4_39AutoVectorizingCopyWithAssumedAlignmentILi128EEEEEEvvEEEEvNT_6ParamsE) ;  /* 0xffffff8002387950 */ /* 0x000fea0003c3ffff */
.L_x_157:
[----:B------:R-:W-:-:S00]  /*7f20*/  BRA `(.L_x_157) ;  /* 0xfffffffc00fc7947 */ /* 0x000fc0000383ffff */
[----:B------:R-:W-:-:S00]  /*7f30*/  NOP ;  /* 0x0000000000007918 */ /* 0x000fc00000000000 */
        /* <DEDUP_REMOVED lines=12> */
.L_x_158:


//--------------------- .nv.global.init           --------------------------
	.section	.nv.global.init,"aw",@progbits
.nv.global.init:
	.type		$str$27,@object
	.size		$str$27,($str$28 - $str$27)
$str$27:
        /*0000*/ 	.byte	0x28, 0x61, 0x64, 0x64, 0x72, 0x65, 0x73, 0x73, 0x20, 0x26, 0x20, 0x6d, 0x61, 0x73, 0x6b, 0x29
        /*0010*/ 	.byte	0x20, 0x3d, 0x3d, 0x20, 0x30, 0x00
	.type		$str$28,@object
	.size		$str$28,($str$26 - $str$28)
$str$28:
        /*0016*/ 	.byte	0x2f, 0x74, 0x6d, 0x70, 0x2f, 0x63, 0x75, 0x74, 0x6c, 0x61, 0x73, 0x73, 0x5f, 0x73, 0x77, 0x65
        /*0026*/ 	.byte	0x65, 0x70, 0x5f, 0x73, 0x72, 0x63, 0x2f, 0x69, 0x6e, 0x63, 0x6c, 0x75, 0x64, 0x65, 0x2f, 0x63
        /*0036*/ 	.byte	0x75, 0x74, 0x65, 0x2f, 0x70, 0x6f, 0x69, 0x6e, 0x74, 0x65, 0x72, 0x5f, 0x66, 0x6c, 0x61, 0x67
        /*0046*/ 	.byte	0x67, 0x65, 0x64, 0x2e, 0x68, 0x70, 0x70, 0x00
	.type		$str$26,@object
	.size		$str$26,($str$25 - $str$26)
$str$26:
        /*004e*/ 	.byte	0x2f, 0x74, 0x6d, 0x70, 0x2f, 0x63, 0x75, 0x74, 0x6c, 0x61, 0x73, 0x73, 0x5f, 0x73, 0x77, 0x65
        /*005e*/ 	.byte	0x65, 0x70, 0x5f, 0x73, 0x72, 0x63, 0x2f, 0x69, 0x6e, 0x63, 0x6c, 0x75, 0x64, 0x65, 0x2f, 0x63
        /*006e*/ 	.byte	0x75, 0x74, 0x65, 0x2f, 0x61, 0x74, 0x6f, 0x6d, 0x2f, 0x63, 0x6f, 0x70, 0x79, 0x5f, 0x74, 0x72
        /*007e*/ 	.byte	0x61, 0x69, 0x74, 0x73, 0x5f, 0x73, 0x6d, 0x31, 0x30, 0x30, 0x2e, 0x68, 0x70, 0x70, 0x00
	.type		$str$25,@object
	.size		$str$25,(__unnamed_1 - $str$25)
$str$25:
        /*008d*/ 	.byte	0x28, 0x28, 0x75, 0x69, 0x6e, 0x74, 0x33, 0x32, 0x5f, 0x74, 0x28, 0x74, 0x68, 0x72, 0x65, 0x61
        /*009d*/ 	.byte	0x64, 0x49, 0x64, 0x78, 0x2e, 0x78, 0x29, 0x20, 0x2f, 0x20, 0x33, 0x32, 0x29, 0x20, 0x25, 0x20
        /*00ad*/ 	.byte	0x34, 0x29, 0x20, 0x3d, 0x3d, 0x20, 0x28, 0x28, 0x28, 0x74, 0x6d, 0x65, 0x6d, 0x5f, 0x61, 0x64
        /*00bd*/ 	.byte	0x64, 0x72, 0x20, 0x3e, 0x3e, 0x20, 0x31, 0x36, 0x29, 0x20, 0x2f, 0x20, 0x33, 0x32, 0x29, 0x20
        /*00cd*/ 	.byte	0x25, 0x20, 0x34, 0x29, 0x00
	.type		__unnamed_1,@object
	.size		__unnamed_1,(__unnamed_2 - __unnamed_1)
__unnamed_1:
        /*00d2*/ 	.byte	0x61, 0x75, 0x74, 0x6f, 0x20, 0x63, 0x75, 0x74, 0x65, 0x3a, 0x3a, 0x61, 0x73, 0x5f, 0x70, 0x6f
        /* <DEDUP_REMOVED lines=24> */
        /*0262*/ 	.byte	0x3e, 0x3e, 0x3e, 0x5d, 0x00
	.type		__unnamed_2,@object
	.size		__unnamed_2,(.L_2 - __unnamed_2)
__unnamed_2:
        /* <DEDUP_REMOVED lines=46> */
.L_2:


//--------------------- .nv.shared._ZN7cutlass13device_kernelINS_4gemm6kernel13GemmUniversalIN4cute5tupleIJiiiiEEENS1_10collective13CollectiveMmaINS1_35MainloopSm100TmaUmmaWarpSpecializedILi3ELi2ELi4ENS5_IJNS4_1CILi2EEENSA_ILi1EEESC_EEEEENS5_IJNSA_ILi64EEESF_SF_EEENS_6half_tENS5_IJlSC_lEEESH_SI_NS4_8TiledMMAINS4_8MMA_AtomIJNS4_20SM100_MMA_F16BF16_SSISH_SH_fLi64ELi64ELNS4_4UMMA5MajorE0ELSN_0ELNSM_7ScaleInE0ELSO_0EEEEEENS4_6LayoutINS5_IJSC_SC_SC_EEENS5_IJNSA_ILi0EEEST_ST_EEEEENS5_IJNS4_10UnderscoreESW_SW_EEEEENS4_13SM90_TMA_LOADENS4_14ComposedLayoutINS4_7SwizzleILi3ELi4ELi3EEENS4_18smem_ptr_flag_bitsILi16EEENSR_INS5_IJNSA_ILi8EEESF_EEENS5_IJSF_SC_EEEEEEEvNS4_8identityENS4_23SM90_TMA_LOAD_MULTICASTES19_vS1A_EENS_8epilogue10collective18CollectiveEpilogueINS1D_23Sm100TmaWarpSpecializedILi3ELi2ELi16ELb1ELb0EEEJSG_NS5_IJNSR_ISF_SC_EENSR_INSA_ILi32EEESC_EEEEESH_SI_SH_SI_NS1D_6fusion15FusionCallbacksIS1H_NS1M_17LinearCombinationISH_fSH_fLNS_15FloatRoundStyleE2EEESG_S1L_JEEENS4_5SM1004TMEM4LOAD26SM100_TMEM_LOAD_16dp256b4xESZ_NS10_INS11_ILi2ELi4ELi3EEES14_NSR_INS5_IJS15_S1J_EEENS5_IJS1J_SC_EEEEEEENS4_17SM75_U32x4_LDSM_NENS4_14SM90_TMA_STOREES20_NS4_17SM90_U32x4_STSM_NENS4_39AutoVectorizingCopyWithAssumedAlignmentILi128EEEEEEvvEEEEvNT_6ParamsE --------------------------
	.section	.nv.shared._ZN7cutlass13device_kernelINS_4gemm6kernel13GemmUniversalIN4cute5tupleIJiiiiEEENS1_10collective13CollectiveMmaINS1_35MainloopSm100TmaUmmaWarpSpecializedILi3ELi2ELi4ENS5_IJNS4_1CILi2EEENSA_ILi1EEESC_EEEEENS5_IJNSA_ILi64EEESF_SF_EEENS_6half_tENS5_IJlSC_lEEESH_SI_NS4_8TiledMMAINS4_8MMA_AtomIJNS4_20SM100_MMA_F16BF16_SSISH_SH_fLi64ELi64ELNS4_4UMMA5MajorE0ELSN_0ELNSM_7ScaleInE0ELSO_0EEEEEENS4_6LayoutINS5_IJSC_SC_SC_EEENS5_IJNSA_ILi0EEEST_ST_EEEEENS5_IJNS4_10UnderscoreESW_SW_EEEEENS4_13SM90_TMA_LOADENS4_14ComposedLayoutINS4_7SwizzleILi3ELi4ELi3EEENS4_18smem_ptr_flag_bitsILi16EEENSR_INS5_IJNSA_ILi8EEESF_EEENS5_IJSF_SC_EEEEEEEvNS4_8identityENS4_23SM90_TMA_LOAD_MULTICASTES19_vS1A_EENS_8epilogue10collective18CollectiveEpilogueINS1D_23Sm100TmaWarpSpecializedILi3ELi2ELi16ELb1ELb0EEEJSG_NS5_IJNSR_ISF_SC_EENSR_INSA_ILi32EEESC_EEEEESH_SI_SH_SI_NS1D_6fusion15FusionCallbacksIS1H_NS1M_17LinearCombinationISH_fSH_fLNS_15FloatRoundStyleE2EEESG_S1L_JEEENS4_5SM1004TMEM4LOAD26SM100_TMEM_LOAD_16dp256b4xESZ_NS10_INS11_ILi2ELi4ELi3EEES14_NSR_INS5_IJS15_S1J_EEENS5_IJS1J_SC_EEEEEEENS4_17SM75_U32x4_LDSM_NENS4_14SM90_TMA_STOREES20_NS4_17SM90_U32x4_STSM_NENS4_39AutoVectorizingCopyWithAssumedAlignmentILi128EEEEEEvvEEEEvNT_6ParamsE,"aw",@nobits
	.sectionflags	@""
	.align	16
	.zero		1024


//--------------------- .nv.shared.reserved.0     --------------------------
	.section	.nv.shared.reserved.0,"aw",@nobits
	.weak		__nv_reservedSMEM_offset_0_alias
	.size		__nv_reservedSMEM_offset_0_alias, 0, 64
	.other		__nv_reservedSMEM_offset_0_alias,@"STO_CUDA_RESERVED_SHARED STV_DEFAULT"
__nv_reservedSMEM_offset_0_alias:
	.zero		0
.nv.shared.reserved.0:
	.zero		64
	.weak		__nv_reservedSMEM_tcgen05_partition
	.type		__nv_reservedSMEM_tcgen05_partition,@object
	.size		__nv_reservedSMEM_tcgen05_partition,(.L_0 - __nv_reservedSMEM_tcgen05_partition)
__nv_reservedSMEM_tcgen05_partition:
	.zero		32
.L_0:


//--------------------- .nv.global                --------------------------
	.section	.nv.global,"aw",@nobits
.nv.global:
	.type		_ZN39_INTERNAL_72e086bf_4_k_cu_4e539ccb_70534cute1_E,@object
	.size		_ZN39_INTERNAL_72e086bf_4_k_cu_4e539ccb_70534cute1_E,(_ZN39_INTERNAL_72e086bf_4_k_cu_4e539ccb_70534cuda3std3__45__cpo6cbeginE - _ZN39_INTERNAL_72e086bf_4_k_cu_4e539ccb_70534cute1_E)
_ZN39_INTERNAL_72e086bf_4_k_cu_4e539ccb_70534cute1_E:
	.zero		1
	.type		_ZN39_INTERNAL_72e086bf_4_k_cu_4e539ccb_70534cuda3std3__45__cpo6cbeginE,@object
	.size		_ZN39_INTERNAL_72e086bf_4_k_cu_4e539ccb_70534cuda3std3__45__cpo6cbeginE,(_ZN39_INTERNAL_72e086bf_4_k_cu_4e539ccb_70534cuda3std3__48in_placeE - _ZN39_INTERNAL_72e086bf_4_k_cu_4e539ccb_70534cuda3std3__45__cpo6cbeginE)
_ZN39_INTERNAL_72e086bf_4_k_cu_4e539ccb_70534cuda3std3__45__cpo6cbeginE:
	.zero		1
	.type		_ZN39_INTERNAL_72e086bf_4_k_cu_4e539ccb_70534cuda3std3__48in_placeE,@object
	.size		_ZN39_INTERNAL_72e086bf_4_k_cu_4e539ccb_70534cuda3std3__48in_placeE,(_ZN39_INTERNAL_72e086bf_4_k_cu_4e539ccb_70534cuda3std6ranges3__45__cpo9iter_moveE - _ZN39_INTERNAL_72e086bf_4_k_cu_4e539ccb_70534cuda3std3__48in_placeE)
_ZN39_INTERNAL_72e086bf_4_k_cu_4e539ccb_70534cuda3std3__48in_placeE:
	.zero		1
	.type		_ZN39_INTERNAL_72e086bf_4_k_cu_4e539ccb_70534cuda3std6ranges3__45__cpo9iter_moveE,@object
	.size		_ZN39_INTERNAL_72e086bf_4_k_cu_4e539ccb_70534cuda3std6ranges3__45__cpo9iter_moveE,(_ZN39_INTERNAL_72e086bf_4_k_cu_4e539ccb_70534cuda3std3__45__cpo5beginE - _ZN39_INTERNAL_72e086bf_4_k_cu_4e539ccb_70534cuda3std6ranges3__45__cpo9iter_moveE)
_ZN39_INTERNAL_72e086bf_4_k_cu_4e539ccb_70534cuda3std6ranges3__45__cpo9iter_moveE:
	.zero		1
	.type		_ZN39_INTERNAL_72e086bf_4_k_cu_4e539ccb_70534cuda3std3__45__cpo5beginE,@object
	.size		_ZN39_INTERNAL_72e086bf_4_k_cu_4e539ccb_70534cuda3std3__45__cpo5beginE,(_ZN39_INTERNAL_72e086bf_4_k_cu_4e539ccb_70534cuda3std3__441_GLOBAL__N__72e086bf_4_k_cu_4e539ccb_70536ignoreE - _ZN39_INTERNAL_72e086bf_4_k_cu_4e539ccb_70534cuda3std3__45__cpo5beginE)
_ZN39_INTERNAL_72e086bf_4_k_cu_4e539ccb_70534cuda3std3__45__cpo5beginE:
	.zero		1
	.type		_ZN39_INTERNAL_72e086bf_4_k_cu_4e539ccb_70534cuda3std3__441_GLOBAL__N__72e086bf_4_k_cu_4e539ccb_70536ignoreE,@object
	.size		_ZN39_INTERNAL_72e086bf_4_k_cu_4e539ccb_70534cuda3std3__441_GLOBAL__N__72e086bf_4_k_cu_4e539ccb_70536ignoreE,(_ZN39_INTERNAL_72e086bf_4_k_cu_4e539ccb_70534cute7productE - _ZN39_INTERNAL_72e086bf_4_k_cu_4e539ccb_70534cuda3std3__441_GLOBAL__N__72e086bf_4_k_cu_4e539ccb_70536ignoreE)
_ZN39_INTERNAL_72e086bf_4_k_cu_4e539ccb_70534cuda3std3__441_GLOBAL__N__72e086bf_4_k_cu_4e539ccb_70536ignoreE:
	.zero		1
	.type		_ZN39_INTERNAL_72e086bf_4_k_cu_4e539ccb_70534cute7productE,@object
	.size		_ZN39_INTERNAL_72e086bf_4_k_cu_4e539ccb_70534cute7productE,(_ZN39_INTERNAL_72e086bf_4_k_cu_4e539ccb_70534cuda3std3__45__cpo3endE - _ZN39_INTERNAL_72e086bf_4_k_cu_4e539ccb_70534cute7productE)
_ZN39_INTERNAL_72e086bf_4_k_cu_4e539ccb_70534cute7productE:
	.zero		1
	.type		_ZN39_INTERNAL_72e086bf_4_k_cu_4e539ccb_70534cuda3std3__45__cpo3endE,@object
	.size		_ZN39_INTERNAL_72e086bf_4_k_cu_4e539ccb_70534cuda3std3__45__cpo3endE,(_ZN39_INTERNAL_72e086bf_4_k_cu_4e539ccb_70534cuda3std3__419piecewise_constructE - _ZN39_INTERNAL_72e086bf_4_k_cu_4e539ccb_70534cuda3std3__45__cpo3endE)
_ZN39_INTERNAL_72e086bf_4_k_cu_4e539ccb_70534cuda3std3__45__cpo3endE:
	.zero		1
	.type		_ZN39_INTERNAL_72e086bf_4_k_cu_4e539ccb_70534cuda3std3__419piecewise_constructE,@object
	.size		_ZN39_INTERNAL_72e086bf_4_k_cu_4e539ccb_70534cuda3std3__419piecewise_constructE,(_ZN39_INTERNAL_72e086bf_4_k_cu_4e539ccb_70534cuda3std3__45__cpo4cendE - _ZN39_INTERNAL_72e086bf_4_k_cu_4e539ccb_70534cuda3std3__419piecewise_constructE)
_ZN39_INTERNAL_72e086bf_4_k_cu_4e539ccb_70534cuda3std3__419piecewise_constructE:
	.zero		1
	.type		_ZN39_INTERNAL_72e086bf_4_k_cu_4e539ccb_70534cuda3std3__45__cpo4cendE,@object
	.size		_ZN39_INTERNAL_72e086bf_4_k_cu_4e539ccb_70534cuda3std3__45__cpo4cendE,(_ZN39_INTERNAL_72e086bf_4_k_cu_4e539ccb_70534cuda3std6ranges3__45__cpo4swapE - _ZN39_INTERNAL_72e086bf_4_k_cu_4e539ccb_70534cuda3std3__45__cpo4cendE)
_ZN39_INTERNAL_72e086bf_4_k_cu_4e539ccb_70534cuda3std3__45__cpo4cendE:
	.zero		1
	.type		_ZN39_INTERNAL_72e086bf_4_k_cu_4e539ccb_70534cuda3std6ranges3__45__cpo4swapE,@object
	.size		_ZN39_INTERNAL_72e086bf_4_k_cu_4e539ccb_70534cuda3std6ranges3__45__cpo4swapE,(.L_10 - _ZN39_INTERNAL_72e086bf_4_k_cu_4e539ccb_70534cuda3std6ranges3__45__cpo4swapE)
_ZN39_INTERNAL_72e086bf_4_k_cu_4e539ccb_70534cuda3std6ranges3__45__cpo4swapE:
	.zero		1
.L_10:


//--------------------- .nv.constant0._ZN7cutlass13device_kernelINS_4gemm6kernel13GemmUniversalIN4cute5tupleIJiiiiEEENS1_10collective13CollectiveMmaINS1_35MainloopSm100TmaUmmaWarpSpecializedILi3ELi2ELi4ENS5_IJNS4_1CILi2EEENSA_ILi1EEESC_EEEEENS5_IJNSA_ILi64EEESF_SF_EEENS_6half_tENS5_IJlSC_lEEESH_SI_NS4_8TiledMMAINS4_8MMA_AtomIJNS4_20SM100_MMA_F16BF16_SSISH_SH_fLi64ELi64ELNS4_4UMMA5MajorE0ELSN_0ELNSM_7ScaleInE0ELSO_0EEEEEENS4_6LayoutINS5_IJSC_SC_SC_EEENS5_IJNSA_ILi0EEEST_ST_EEEEENS5_IJNS4_10UnderscoreESW_SW_EEEEENS4_13SM90_TMA_LOADENS4_14ComposedLayoutINS4_7SwizzleILi3ELi4ELi3EEENS4_18smem_ptr_flag_bitsILi16EEENSR_INS5_IJNSA_ILi8EEESF_EEENS5_IJSF_SC_EEEEEEEvNS4_8identityENS4_23SM90_TMA_LOAD_MULTICASTES19_vS1A_EENS_8epilogue10collective18CollectiveEpilogueINS1D_23Sm100TmaWarpSpecializedILi3ELi2ELi16ELb1ELb0EEEJSG_NS5_IJNSR_ISF_SC_EENSR_INSA_ILi32EEESC_EEEEESH_SI_SH_SI_NS1D_6fusion15FusionCallbacksIS1H_NS1M_17LinearCombinationISH_fSH_fLNS_15FloatRoundStyleE2EEESG_S1L_JEEENS4_5SM1004TMEM4LOAD26SM100_TMEM_LOAD_16dp256b4xESZ_NS10_INS11_ILi2ELi4ELi3EEES14_NSR_INS5_IJS15_S1J_EEENS5_IJS1J_SC_EEEEEEENS4_17SM75_U32x4_LDSM_NENS4_14SM90_TMA_STOREES20_NS4_17SM90_U32x4_STSM_NENS4_39AutoVectorizingCopyWithAssumedAlignmentILi128EEEEEEvvEEEEvNT_6ParamsE --------------------------
	.section	.nv.constant0._ZN7cutlass13device_kernelINS_4gemm6kernel13GemmUniversalIN4cute5tupleIJiiiiEEENS1_10collective13CollectiveMmaINS1_35MainloopSm100TmaUmmaWarpSpecializedILi3ELi2ELi4ENS5_IJNS4_1CILi2EEENSA_ILi1EEESC_EEEEENS5_IJNSA_ILi64EEESF_SF_EEENS_6half_tENS5_IJlSC_lEEESH_SI_NS4_8TiledMMAINS4_8MMA_AtomIJNS4_20SM100_MMA_F16BF16_SSISH_SH_fLi64ELi64ELNS4_4UMMA5MajorE0ELSN_0ELNSM_7ScaleInE0ELSO_0EEEEEENS4_6LayoutINS5_IJSC_SC_SC_EEENS5_IJNSA_ILi0EEEST_ST_EEEEENS5_IJNS4_10UnderscoreESW_SW_EEEEENS4_13SM90_TMA_LOADENS4_14ComposedLayoutINS4_7SwizzleILi3ELi4ELi3EEENS4_18smem_ptr_flag_bitsILi16EEENSR_INS5_IJNSA_ILi8EEESF_EEENS5_IJSF_SC_EEEEEEEvNS4_8identityENS4_23SM90_TMA_LOAD_MULTICASTES19_vS1A_EENS_8epilogue10collective18CollectiveEpilogueINS1D_23Sm100TmaWarpSpecializedILi3ELi2ELi16ELb1ELb0EEEJSG_NS5_IJNSR_ISF_SC_EENSR_INSA_ILi32EEESC_EEEEESH_SI_SH_SI_NS1D_6fusion15FusionCallbacksIS1H_NS1M_17LinearCombinationISH_fSH_fLNS_15FloatRoundStyleE2EEESG_S1L_JEEENS4_5SM1004TMEM4LOAD26SM100_TMEM_LOAD_16dp256b4xESZ_NS10_INS11_ILi2ELi4ELi3EEES14_NSR_INS5_IJS15_S1J_EEENS5_IJS1J_SC_EEEEEEENS4_17SM75_U32x4_LDSM_NENS4_14SM90_TMA_STOREES20_NS4_17SM90_U32x4_STSM_NENS4_39AutoVectorizingCopyWithAssumedAlignmentILi128EEEEEEvvEEEEvNT_6ParamsE,"a",@progbits
	.sectionflags	@""
	.align	4
.nv.constant0._ZN7cutlass13device_kernelINS_4gemm6kernel13GemmUniversalIN4cute5tupleIJiiiiEEENS1_10collective13CollectiveMmaINS1_35MainloopSm100TmaUmmaWarpSpecializedILi3ELi2ELi4ENS5_IJNS4_1CILi2EEENSA_ILi1EEESC_EEEEENS5_IJNSA_ILi64EEESF_SF_EEENS_6half_tENS5_IJlSC_lEEESH_SI_NS4_8TiledMMAINS4_8MMA_AtomIJNS4_20SM100_MMA_F16BF16_SSISH_SH_fLi64ELi64ELNS4_4UMMA5MajorE0ELSN_0ELNSM_7ScaleInE0ELSO_0EEEEEENS4_6LayoutINS5_IJSC_SC_SC_EEENS5_IJNSA_ILi0EEEST_ST_EEEEENS5_IJNS4_10UnderscoreESW_SW_EEEEENS4_13SM90_TMA_LOADENS4_14ComposedLayoutINS4_7SwizzleILi3ELi4ELi3EEENS4_18smem_ptr_flag_bitsILi16EEENSR_INS5_IJNSA_ILi8EEESF_EEENS5_IJSF_SC_EEEEEEEvNS4_8identityENS4_23SM90_TMA_LOAD_MULTICASTES19_vS1A_EENS_8epilogue10collective18CollectiveEpilogueINS1D_23Sm100TmaWarpSpecializedILi3ELi2ELi16ELb1ELb0EEEJSG_NS5_IJNSR_ISF_SC_EENSR_INSA_ILi32EEESC_EEEEESH_SI_SH_SI_NS1D_6fusion15FusionCallbacksIS1H_NS1M_17LinearCombinationISH_fSH_fLNS_15FloatRoundStyleE2EEESG_S1L_JEEENS4_5SM1004TMEM4LOAD26SM100_TMEM_LOAD_16dp256b4xESZ_NS10_INS11_ILi2ELi4ELi3EEES14_NSR_INS5_IJS15_S1J_EEENS5_IJS1J_SC_EEEEEEENS4_17SM75_U32x4_LDSM_NENS4_14SM90_TMA_STOREES20_NS4_17SM90_U32x4_STSM_NENS4_39AutoVectorizingCopyWithAssumedAlignmentILi128EEEEEEvvEEEEvNT_6ParamsE:
	.zero		2944


//--------------------- SYMBOLS --------------------------

	.type		.nv.reservedSmem.offset0,@object
	.size		.nv.reservedSmem.offset0,0x4
	.type		.nv.reservedSmem.cap,@object
	.size		.nv.reservedSmem.cap,0x4
	.type		__assertfail,@function
